	.headerflags	@"EF_CUDA_TEXMODE_UNIFIED EF_CUDA_64BIT_ADDRESS EF_CUDA_ACCELERATORS EF_CUDA_SM90 EF_CUDA_VIRTUAL_SM(EF_CUDA_SM90)"
	.elftype	@"ET_EXEC"


//--------------------- .nv.info                  --------------------------
	.section	.nv.info,"",@"SHT_CUDA_INFO"
	.align	4


	//----- nvinfo : EIATTR_REGCOUNT
	.align		4
        /*0000*/ 	.byte	0x04, 0x2f
        /*0002*/ 	.short	(.L_1 - .L_0)
	.align		4
.L_0:
        /*0004*/ 	.word	index@(triton_mm)
        /*0008*/ 	.word	0x00000060


	//----- nvinfo : EIATTR_MIN_STACK_SIZE
	.align		4
.L_1:
        /*000c*/ 	.byte	0x04, 0x12
        /*000e*/ 	.short	(.L_3 - .L_2)
	.align		4
.L_2:
        /*0010*/ 	.word	index@(triton_mm)
        /*0014*/ 	.word	0x00000000


	//----- nvinfo : EIATTR_FRAME_SIZE
	.align		4
.L_3:
        /*0018*/ 	.byte	0x04, 0x11
        /*001a*/ 	.short	(.L_5 - .L_4)
	.align		4
.L_4:
        /*001c*/ 	.word	index@(triton_mm)
        /*0020*/ 	.word	0x00000000


	//----- nvinfo : EIATTR_MIN_STACK_SIZE
	.align		4
.L_5:
        /*0024*/ 	.byte	0x04, 0x12
        /*0026*/ 	.short	(.L_7 - .L_6)
	.align		4
.L_6:
        /*0028*/ 	.word	index@(triton_mm)
        /*002c*/ 	.word	0x00000000
.L_7:


//--------------------- .nv.info.triton_mm        --------------------------
	.section	.nv.info.triton_mm,"",@"SHT_CUDA_INFO"
	.sectionflags	@""
	.align	4


	//----- nvinfo : EIATTR_CUDA_API_VERSION
	.align		4
        /*0000*/ 	.byte	0x04, 0x37
        /*0002*/ 	.short	(.L_9 - .L_8)
.L_8:
        /*0004*/ 	.word	0x0000007c


	//----- nvinfo : EIATTR_KPARAM_INFO
	.align		4
.L_9:
        /*0008*/ 	.byte	0x04, 0x17
        /*000a*/ 	.short	(.L_11 - .L_10)
.L_10:
        /*000c*/ 	.word	0x00000000
        /*0010*/ 	.short	0x0004
        /*0012*/ 	.short	0x001c
        /*0014*/ 	.byte	0x00, 0xf0, 0x11, 0x00


	//----- nvinfo : EIATTR_KPARAM_INFO
	.align		4
.L_11:
        /*0018*/ 	.byte	0x04, 0x17
        /*001a*/ 	.short	(.L_13 - .L_12)
.L_12:
        /*001c*/ 	.word	0x00000000
        /*0020*/ 	.short	0x0003
        /*0022*/ 	.short	0x0018
        /*0024*/ 	.byte	0x00, 0xf0, 0x11, 0x00


	//----- nvinfo : EIATTR_KPARAM_INFO
	.align		4
.L_13:
        /*0028*/ 	.byte	0x04, 0x17
        /*002a*/ 	.short	(.L_15 - .L_14)
.L_14:
        /*002c*/ 	.word	0x00000000
        /*0030*/ 	.short	0x0002
        /*0032*/ 	.short	0x0010
        /*0034*/ 	.byte	0x00, 0xf0, 0x21, 0x00


	//----- nvinfo : EIATTR_KPARAM_INFO
	.align		4
.L_15:
        /*0038*/ 	.byte	0x04, 0x17
        /*003a*/ 	.short	(.L_17 - .L_16)
.L_16:
        /*003c*/ 	.word	0x00000000
        /*0040*/ 	.short	0x0001
        /*0042*/ 	.short	0x0008
        /*0044*/ 	.byte	0x00, 0xf0, 0x21, 0x00


	//----- nvinfo : EIATTR_KPARAM_INFO
	.align		4
.L_17:
        /*0048*/ 	.byte	0x04, 0x17
        /*004a*/ 	.short	(.L_19 - .L_18)
.L_18:
        /*004c*/ 	.word	0x00000000
        /*0050*/ 	.short	0x0000
        /*0052*/ 	.short	0x0000
        /*0054*/ 	.byte	0x00, 0xf0, 0x21, 0x00


	//----- nvinfo : EIATTR_SPARSE_MMA_MASK
	.align		4
.L_19:
        /*0058*/ 	.byte	0x03, 0x50
        /*005a*/ 	.short	0x0000


	//----- nvinfo : EIATTR_MAXREG_COUNT
	.align		4
        /*005c*/ 	.byte	0x03, 0x1b
        /*005e*/ 	.short	0x00ff


	//----- nvinfo : EIATTR_COOP_GROUP_MASK_REGIDS
	.align		4
        /*0060*/ 	.byte	0x04, 0x29
        /*0062*/ 	.short	(.L_21 - .L_20)


	//   ....[0]....
.L_20:
        /*0064*/ 	.word	0xffffffff


	//----- nvinfo : EIATTR_COOP_GROUP_INSTR_OFFSETS
	.align		4
.L_21:
        /*0068*/ 	.byte	0x04, 0x28
        /*006a*/ 	.short	(.L_23 - .L_22)


	//   ....[0]....
.L_22:
        /*006c*/ 	.word	0x00001ac0


	//----- nvinfo : EIATTR_EXIT_INSTR_OFFSETS
	.align		4
.L_23:
        /*0070*/ 	.byte	0x04, 0x1c
        /*0072*/ 	.short	(.L_25 - .L_24)


	//   ....[0]....
.L_24:
        /*0074*/ 	.word	0x00000050


	//   ....[1]....
        /*0078*/ 	.word	0x000026c0


	//   ....[2]....
        /*007c*/ 	.word	0x00002710


	//----- nvinfo : EIATTR_MAX_THREADS
	.align		4
.L_25:
        /*0080*/ 	.byte	0x04, 0x05
        /*0082*/ 	.short	(.L_27 - .L_26)
.L_26:
        /*0084*/ 	.word	0x00000080
        /*0088*/ 	.word	0x00000001
        /*008c*/ 	.word	0x00000001


	//----- nvinfo : EIATTR_CBANK_PARAM_SIZE
	.align		4
.L_27:
        /*0090*/ 	.byte	0x03, 0x19
        /*0092*/ 	.short	0x0020


	//----- nvinfo : EIATTR_PARAM_CBANK
	.align		4
        /*0094*/ 	.byte	0x04, 0x0a
        /*0096*/ 	.short	(.L_29 - .L_28)
	.align		4
.L_28:
        /*0098*/ 	.word	index@(.nv.constant0.triton_mm)
        /*009c*/ 	.short	0x0210
        /*009e*/ 	.short	0x0020


	//----- nvinfo : EIATTR_SW_WAR
	.align		4
.L_29:
        /*00a0*/ 	.byte	0x04, 0x36
        /*00a2*/ 	.short	(.L_31 - .L_30)
.L_30:
        /*00a4*/ 	.word	0x00000008
.L_31:


//--------------------- .nv.callgraph             --------------------------
	.section	.nv.callgraph,"",@"SHT_CUDA_CALLGRAPH"
	.align	4
	.sectionentsize	8
	.align		4
        /*0000*/ 	.word	0x00000000
	.align		4
        /*0004*/ 	.word	0xffffffff
	.align		4
        /*0008*/ 	.word	0x00000000
	.align		4
        /*000c*/ 	.word	0xfffffffe
	.align		4
        /*0010*/ 	.word	0x00000000
	.align		4
        /*0014*/ 	.word	0xfffffffd
	.align		4
        /*0018*/ 	.word	0x00000000
	.align		4
        /*001c*/ 	.word	0xfffffffc


//--------------------- .text.triton_mm           --------------------------
	.section	.text.triton_mm,"ax",@progbits
	.sectionflags	@"SHF_BARRIERS=1"
	.align	128
        .global         triton_mm
        .type           triton_mm,@function
        .size           triton_mm,(.L_x_2 - triton_mm)
        .other          triton_mm,@"STO_CUDA_ENTRY STV_DEFAULT"
triton_mm:
.text.triton_mm:
[----:B------:R-:W1:Y:S02]  /*0000*/  LDC R1, c[0x0][0x28] ;  /* 0x00000a00ff017b82 */ /* 0x000e640000000800 */
[----:B------:R-:W2:Y:S02]  /*0010*/  LDC.64 R2, c[0x0][0x228] ;  /* 0x00008a00ff027b82 */ /* 0x000ea40000000a00 */
[----:B--2---:R-:W-:-:S04]  /*0020*/  IMAD.IADD R0, R3, 0x1, R2 ;  /* 0x0000000103007824 */ /* 0x004fc800078e0202 */
[----:B------:R-:W-:-:S05]  /*0030*/  IMAD R2, R0, 0xc00, RZ ;  /* 0x00000c0000027824 */ /* 0x000fca00078e02ff */
[----:B------:R-:W-:-:S13]  /*0040*/  ISETP.NE.AND P0, PT, R2, RZ, PT ;  /* 0x000000ff0200720c */ /* 0x000fda0003f05270 */
[----:B------:R-:W-:Y:S05]  /*0050*/  @!P0 EXIT ;  /* 0x000000000000894d */ /* 0x000fea0003800000 */
[----:B------:R-:W2:Y:S01]  /*0060*/  S2R R6, SR_CTAID.X ;  /* 0x0000000000067919 */ /* 0x000ea20000002500 */
[----:B------:R-:W-:Y:S01]  /*0070*/  VIADD R2, R0, 0x3f ;  /* 0x0000003f00027836 */ /* 0x000fe20000000000 */
[----:B------:R-:W-:Y:S01]  /*0080*/  IABS R12, R0 ;  /* 0x00000000000c7213 */ /* 0x000fe20000000000 */
[----:B------:R-:W3:Y:S01]  /*0090*/  S2UR UR4, SR_CgaCtaId ;  /* 0x00000000000479c3 */ /* 0x000ee20000008800 */
[----:B------:R-:W4:Y:S01]  /*00a0*/  S2R R86, SR_TID.X ;  /* 0x0000000000567919 */ /* 0x000f220000002100 */
[----:B------:R-:W-:Y:S01]  /*00b0*/  UMOV UR10, 0x400 ;  /* 0x00000400000a7882 */ /* 0x000fe20000000000 */
[----:B------:R-:W-:Y:S01]  /*00c0*/  SHF.R.S32.HI R3, RZ, 0x1f, R2 ;  /* 0x0000001fff037819 */ /* 0x000fe20000011402 */
[----:B------:R-:W-:Y:S01]  /*00d0*/  ULDC.64 UR14, c[0x0][0x208] ;  /* 0x00008200000e7ab9 */ /* 0x000fe20000000a00 */
[----:B------:R-:W-:Y:S01]  /*00e0*/  UMOV UR11, 0x3 ;  /* 0x00000003000b7882 */ /* 0x000fe20000000000 */
[----:B------:R-:W-:Y:S01]  /*00f0*/  UMOV UR12, 0xffffffff ;  /* 0xffffffff000c7882 */ /* 0x000fe20000000000 */
[----:B------:R-:W-:Y:S01]  /*0100*/  LEA.HI R3, R3, R2, RZ, 0x6 ;  /* 0x0000000203037211 */ /* 0x000fe200078f30ff */
[----:B------:R-:W-:Y:S01]  /*0110*/  UMOV UR5, URZ ;  /* 0x0000003f00057c82 */ /* 0x000fe20008000000 */
[----:B---3--:R-:W-:-:S03]  /*0120*/  UPRMT UR10, UR4, 0x654, UR10 ;  /* 0x00000654040a7896 */ /* 0x008fc6000800000a */
[----:B------:R-:W-:Y:S01]  /*0130*/  UMOV UR4, URZ ;  /* 0x0000003f00047c82 */ /* 0x000fe20008000000 */
[C---:B--2---:R-:W-:Y:S01]  /*0140*/  IMAD.HI R4, R6.reuse, 0x2aaaaaab, RZ ;  /* 0x2aaaaaab06047827 */ /* 0x044fe200078e02ff */
[----:B------:R-:W-:Y:S02]  /*0150*/  IABS R8, R6 ;  /* 0x0000000600087213 */ /* 0x000fe40000000000 */
[----:B------:R-:W-:Y:S01]  /*0160*/  ISETP.GE.AND P1, PT, R6, RZ, PT ;  /* 0x000000ff0600720c */ /* 0x000fe20003f26270 */
[----:B----4-:R-:W-:Y:S01]  /*0170*/  IMAD.SHL.U32 R82, R86, 0x8, RZ ;  /* 0x0000000856527824 */ /* 0x010fe200078e00ff */
[----:B------:R-:W-:Y:S02]  /*0180*/  SHF.R.U32.HI R5, RZ, 0x1f, R4 ;  /* 0x0000001fff057819 */ /* 0x000fe40000011604 */
[----:B------:R-:W-:Y:S02]  /*0190*/  SHF.R.U32.HI R13, RZ, 0x4, R86 ;  /* 0x00000004ff0d7819 */ /* 0x000fe40000011656 */
[----:B------:R-:W-:-:S02]  /*01a0*/  LEA.HI.SX32 R5, R4, R5, 0x1a ;  /* 0x0000000504057211 */ /* 0x000fc400078fd2ff */
[----:B------:R-:W-:Y:S02]  /*01b0*/  SGXT.U32 R13, R13, 0x3 ;  /* 0x000000030d0d781a */ /* 0x000fe40000000000 */
[----:B------:R-:W-:Y:S01]  /*01c0*/  SHF.R.U32.HI R84, RZ, 0x3, R86 ;  /* 0x00000003ff547819 */ /* 0x000fe20000011656 */
[C---:B------:R-:W-:Y:S02]  /*01d0*/  IMAD.SHL.U32 R10, R5.reuse, 0x8, RZ ;  /* 0x00000008050a7824 */ /* 0x040fe400078e00ff */
[----:B------:R-:W-:Y:S01]  /*01e0*/  IMAD R17, R5, -0x180, R6 ;  /* 0xfffffe8005117824 */ /* 0x000fe200078e0206 */
[----:B------:R-:W-:Y:S02]  /*01f0*/  SHF.R.U32.HI R5, RZ, 0x4, R86 ;  /* 0x00000004ff057819 */ /* 0x000fe40000011656 */
[----:B------:R-:W-:Y:S02]  /*0200*/  LEA.HI.SX32 R3, R3, -R10, 0x1a ;  /* 0x8000000a03037211 */ /* 0x000fe400078fd2ff */
[----:B------:R-:W-:-:S02]  /*0210*/  LOP3.LUT R5, R5, R86, RZ, 0x3c, !PT ;  /* 0x0000005605057212 */ /* 0x000fc400078e3cff */
[----:B------:R-:W-:Y:S02]  /*0220*/  VIMNMX R14, R3, 0x8, PT ;  /* 0x00000008030e7848 */ /* 0x000fe40003fe0100 */
[----:B------:R-:W-:Y:S01]  /*0230*/  LOP3.LUT R6, R13, 0x28, RZ, 0xfc, !PT ;  /* 0x000000280d067812 */ /* 0x000fe200078efcff */
[----:B------:R-:W-:Y:S01]  /*0240*/  IMAD.SHL.U32 R9, R5, 0x8, RZ ;  /* 0x0000000805097824 */ /* 0x000fe200078e00ff */
[----:B------:R-:W-:Y:S02]  /*0250*/  IABS R22, R14 ;  /* 0x0000000e00167213 */ /* 0x000fe40000000000 */
[----:B------:R-:W-:Y:S02]  /*0260*/  LOP3.LUT R5, R13, 0x20, RZ, 0xfc, !PT ;  /* 0x000000200d057812 */ /* 0x000fe400078efcff */
[----:B------:R-:W2:Y:S01]  /*0270*/  I2F.RP R4, R22 ;  /* 0x0000001600047306 */ /* 0x000ea20000209400 */
[----:B------:R-:W-:Y:S02]  /*0280*/  LOP3.LUT R15, R9, 0x38, RZ, 0xc0, !PT ;  /* 0x00000038090f7812 */ /* 0x000fe400078ec0ff */
[----:B------:R-:W-:-:S02]  /*0290*/  LOP3.LUT R9, R13, 0x38, RZ, 0xfc, !PT ;  /* 0x000000380d097812 */ /* 0x000fc400078efcff */
[-C--:B------:R-:W-:Y:S01]  /*02a0*/  LOP3.LUT R16, RZ, R14.reuse, RZ, 0x33, !PT ;  /* 0x0000000eff107212 */ /* 0x080fe200078e33ff */
[--C-:B------:R-:W-:Y:S01]  /*02b0*/  IMAD R5, R5, 0x40, R15.reuse ;  /* 0x0000004005057824 */ /* 0x100fe200078e020f */
[----:B------:R-:W-:Y:S01]  /*02c0*/  SGXT.U32 R84, R84, 0x2 ;  /* 0x000000025454781a */ /* 0x000fe20000000000 */
[--C-:B------:R-:W-:Y:S02]  /*02d0*/  IMAD R29, R9, 0x40, R15.reuse ;  /* 0x00000040091d7824 */ /* 0x100fe400078e020f */
[----:B------:R-:W-:Y:S01]  /*02e0*/  IMAD R25, R6, 0x40, R15 ;  /* 0x0000004006197824 */ /* 0x000fe200078e020f */
[----:B--2---:R-:W2:Y:S02]  /*02f0*/  MUFU.RCP R4, R4 ;  /* 0x0000000400047308 */ /* 0x004ea40000001000 */
[----:B--2---:R-:W-:Y:S01]  /*0300*/  VIADD R2, R4, 0xffffffe ;  /* 0x0ffffffe04027836 */ /* 0x004fe20000000000 */
[----:B------:R-:W-:-:S05]  /*0310*/  IABS R4, R14 ;  /* 0x0000000e00047213 */ /* 0x000fca0000000000 */
[----:B------:R2:W3:Y:S01]  /*0320*/  F2I.FTZ.U32.TRUNC.NTZ R3, R2 ;  /* 0x0000000200037305 */ /* 0x0004e2000021f000 */
[----:B------:R-:W-:Y:S01]  /*0330*/  IMAD.MOV R19, RZ, RZ, -R4 ;  /* 0x000000ffff137224 */ /* 0x000fe200078e0a04 */
[----:B------:R-:W-:Y:S01]  /*0340*/  IABS R4, R17 ;  /* 0x0000001100047213 */ /* 0x000fe20000000000 */
[----:B--2---:R-:W-:Y:S02]  /*0350*/  IMAD.MOV.U32 R2, RZ, RZ, RZ ;  /* 0x000000ffff027224 */ /* 0x004fe400078e00ff */
[----:B---3--:R-:W-:-:S04]  /*0360*/  IMAD.MOV R7, RZ, RZ, -R3 ;  /* 0x000000ffff077224 */ /* 0x008fc800078e0a03 */
[----:B------:R-:W-:-:S04]  /*0370*/  IMAD R7, R7, R22, RZ ;  /* 0x0000001607077224 */ /* 0x000fc800078e02ff */
[----:B------:R-:W-:-:S04]  /*0380*/  IMAD.HI.U32 R3, R3, R7, R2 ;  /* 0x0000000703037227 */ /* 0x000fc800078e0002 */
[----:B------:R-:W-:Y:S02]  /*0390*/  IMAD.MOV.U32 R7, RZ, RZ, R8 ;  /* 0x000000ffff077224 */ /* 0x000fe400078e0008 */
[----:B------:R-:W2:Y:S01]  /*03a0*/  I2F.RP R8, R12 ;  /* 0x0000000c00087306 */ /* 0x000ea20000209400 */
[----:B------:R-:W-:-:S04]  /*03b0*/  IMAD.HI.U32 R18, R3, R4, RZ ;  /* 0x0000000403127227 */ /* 0x000fc800078e00ff */
[----:B------:R-:W-:Y:S01]  /*03c0*/  IMAD.HI.U32 R2, R3, R7, RZ ;  /* 0x0000000703027227 */ /* 0x000fe200078e00ff */
[----:B------:R-:W-:-:S03]  /*03d0*/  LOP3.LUT R3, R13, 0x10, RZ, 0xfc, !PT ;  /* 0x000000100d037812 */ /* 0x000fc600078efcff */
[-C--:B------:R-:W-:Y:S02]  /*03e0*/  IMAD R7, R2, R19.reuse, R7 ;  /* 0x0000001302077224 */ /* 0x080fe400078e0207 */
[----:B------:R-:W-:Y:S02]  /*03f0*/  IMAD.SHL.U32 R2, R86, 0x200, RZ ;  /* 0x0000020056027824 */ /* 0x000fe400078e00ff */
[----:B------:R-:W-:Y:S01]  /*0400*/  IMAD R19, R18, R19, R4 ;  /* 0x0000001312137224 */ /* 0x000fe200078e0204 */
[----:B------:R-:W-:Y:S01]  /*0410*/  ISETP.GT.U32.AND P0, PT, R22, R7, PT ;  /* 0x000000071600720c */ /* 0x000fe20003f04070 */
[----:B--2---:R2:W3:Y:S01]  /*0420*/  MUFU.RCP R11, R8 ;  /* 0x00000008000b7308 */ /* 0x0044e20000001000 */
[----:B------:R-:W-:Y:S01]  /*0430*/  LOP3.LUT R20, R2, 0x1000, RZ, 0xc0, !PT ;  /* 0x0000100002147812 */ /* 0x000fe200078ec0ff */
[----:B------:R-:W-:Y:S01]  /*0440*/  IMAD R3, R3, 0x40, R15 ;  /* 0x0000004003037824 */ /* 0x000fe200078e020f */
[C---:B------:R-:W-:Y:S02]  /*0450*/  LOP3.LUT R2, R13.reuse, 0x8, RZ, 0xfc, !PT ;  /* 0x000000080d027812 */ /* 0x040fe400078efcff */
[----:B------:R-:W-:-:S02]  /*0460*/  LOP3.LUT R4, R13, 0x18, RZ, 0xfc, !PT ;  /* 0x000000180d047812 */ /* 0x000fc400078efcff */
[----:B------:R-:W-:Y:S01]  /*0470*/  ISETP.GT.U32.AND P2, PT, R22, R19, PT ;  /* 0x000000131600720c */ /* 0x000fe20003f44070 */
[--C-:B------:R-:W-:Y:S01]  /*0480*/  IMAD R21, R2, 0x40, R15.reuse ;  /* 0x0000004002157824 */ /* 0x100fe200078e020f */
[----:B--2---:R-:W-:Y:S01]  /*0490*/  LOP3.LUT R8, R13, 0x30, RZ, 0xfc, !PT ;  /* 0x000000300d087812 */ /* 0x004fe200078efcff */
[--C-:B------:R-:W-:Y:S01]  /*04a0*/  IMAD R23, R4, 0x40, R15.reuse ;  /* 0x0000004004177824 */ /* 0x100fe200078e020f */
[-C--:B------:R-:W-:Y:S01]  /*04b0*/  LOP3.LUT R6, R25, R20.reuse, RZ, 0xfc, !PT ;  /* 0x0000001419067212 */ /* 0x080fe200078efcff */
[--C-:B------:R-:W-:Y:S01]  /*04c0*/  @!P0 IMAD.IADD R7, R7, 0x1, -R22.reuse ;  /* 0x0000000107078824 */ /* 0x100fe200078e0a16 */
[-C--:B------:R-:W-:Y:S01]  /*04d0*/  LOP3.LUT R2, R21, R20.reuse, RZ, 0xfc, !PT ;  /* 0x0000001415027212 */ /* 0x080fe200078efcff */
[--C-:B------:R-:W-:Y:S01]  /*04e0*/  IMAD R27, R8, 0x40, R15.reuse ;  /* 0x00000040081b7824 */ /* 0x100fe200078e020f */
[-C--:B------:R-:W-:Y:S01]  /*04f0*/  LOP3.LUT R3, R3, R20.reuse, RZ, 0xfc, !PT ;  /* 0x0000001403037212 */ /* 0x080fe200078efcff */
[----:B---3--:R-:W-:Y:S01]  /*0500*/  VIADD R11, R11, 0xffffffe ;  /* 0x0ffffffe0b0b7836 */ /* 0x008fe20000000000 */
[----:B------:R-:W-:Y:S01]  /*0510*/  ISETP.GT.U32.AND P0, PT, R22, R7, PT ;  /* 0x000000071600720c */ /* 0x000fe20003f04070 */
[----:B------:R-:W-:Y:S01]  /*0520*/  IMAD R15, R13, 0x40, R15 ;  /* 0x000000400d0f7824 */ /* 0x000fe200078e020f */
[-C--:B------:R-:W-:Y:S01]  /*0530*/  LOP3.LUT R4, R23, R20.reuse, RZ, 0xfc, !PT ;  /* 0x0000001417047212 */ /* 0x080fe200078efcff */
[----:B------:R-:W-:Y:S01]  /*0540*/  @!P2 IMAD.IADD R19, R19, 0x1, -R22 ;  /* 0x000000011313a824 */ /* 0x000fe200078e0a16 */
[-C--:B------:R-:W-:Y:S01]  /*0550*/  LOP3.LUT R5, R5, R20.reuse, RZ, 0xfc, !PT ;  /* 0x0000001405057212 */ /* 0x080fe200078efcff */
[----:B------:R-:W2:Y:S01]  /*0560*/  F2I.FTZ.U32.TRUNC.NTZ R11, R11 ;  /* 0x0000000b000b7305 */ /* 0x000ea2000021f000 */
[----:B------:R-:W-:Y:S01]  /*0570*/  LOP3.LUT R8, R15, R20, RZ, 0xfc, !PT ;  /* 0x000000140f087212 */ /* 0x000fe200078efcff */
[----:B------:R-:W-:Y:S01]  /*0580*/  @!P2 VIADD R18, R18, 0x1 ;  /* 0x000000011212a836 */ /* 0x000fe20000000000 */
[----:B------:R-:W-:-:S02]  /*0590*/  LEA R63, R2, UR10, 0x1 ;  /* 0x0000000a023f7c11 */ /* 0x000fc4000f8e08ff */
[----:B------:R-:W-:Y:S02]  /*05a0*/  LEA R65, R3, UR10, 0x1 ;  /* 0x0000000a03417c11 */ /* 0x000fe4000f8e08ff */
[----:B------:R-:W-:Y:S01]  /*05b0*/  LEA R67, R4, UR10, 0x1 ;  /* 0x0000000a04437c11 */ /* 0x000fe2000f8e08ff */
[----:B------:R-:W-:Y:S01]  /*05c0*/  @!P0 IMAD.IADD R7, R7, 0x1, -R22 ;  /* 0x0000000107078824 */ /* 0x000fe200078e0a16 */
[----:B------:R-:W-:Y:S02]  /*05d0*/  ISETP.NE.AND P0, PT, R14, RZ, PT ;  /* 0x000000ff0e00720c */ /* 0x000fe40003f05270 */
[----:B------:R-:W-:Y:S01]  /*05e0*/  LOP3.LUT R14, R17, R14, RZ, 0x3c, !PT ;  /* 0x0000000e110e7212 */ /* 0x000fe200078e3cff */
[----:B------:R-:W-:Y:S01]  /*05f0*/  IMAD.MOV.U32 R9, RZ, RZ, R7 ;  /* 0x000000ffff097224 */ /* 0x000fe200078e0007 */
[----:B------:R-:W-:Y:S01]  /*0600*/  LOP3.LUT R7, R27, R20, RZ, 0xfc, !PT ;  /* 0x000000141b077212 */ /* 0x000fe200078efcff */
[----:B--2---:R-:W-:Y:S01]  /*0610*/  IMAD.MOV R21, RZ, RZ, -R11 ;  /* 0x000000ffff157224 */ /* 0x004fe200078e0a0b */
[----:B------:R-:W-:Y:S01]  /*0620*/  ISETP.GE.AND P3, PT, R14, RZ, PT ;  /* 0x000000ff0e00720c */ /* 0x000fe20003f66270 */
[----:B------:R-:W-:Y:S01]  /*0630*/  @!P1 IMAD.MOV R9, RZ, RZ, -R9 ;  /* 0x000000ffff099224 */ /* 0x000fe200078e0a09 */
[----:B------:R-:W-:Y:S01]  /*0640*/  ISETP.GE.U32.AND P1, PT, R19, R22, PT ;  /* 0x000000161300720c */ /* 0x000fe20003f26070 */
[----:B------:R-:W-:Y:S01]  /*0650*/  IMAD R17, R21, R12, RZ ;  /* 0x0000000c15117224 */ /* 0x000fe200078e02ff */
[----:B------:R-:W-:-:S02]  /*0660*/  LEA R83, R5, UR10, 0x1 ;  /* 0x0000000a05537c11 */ /* 0x000fc4000f8e08ff */
[----:B------:R-:W-:Y:S02]  /*0670*/  SEL R15, R16, R9, !P0 ;  /* 0x00000009100f7207 */ /* 0x000fe40004000000 */
[----:B------:R-:W-:Y:S02]  /*0680*/  LOP3.LUT R9, R29, R20, RZ, 0xfc, !PT ;  /* 0x000000141d097212 */ /* 0x000fe400078efcff */
[----:B------:R-:W-:Y:S01]  /*0690*/  LEA R85, R6, UR10, 0x1 ;  /* 0x0000000a06557c11 */ /* 0x000fe2000f8e08ff */
[----:B------:R-:W-:Y:S01]  /*06a0*/  IMAD.IADD R15, R10, 0x1, R15 ;  /* 0x000000010a0f7824 */ /* 0x000fe200078e020f */
[----:B------:R-:W-:Y:S01]  /*06b0*/  LEA R87, R7, UR10, 0x1 ;  /* 0x0000000a07577c11 */ /* 0x000fe2000f8e08ff */
[----:B------:R-:W-:Y:S01]  /*06c0*/  IMAD.MOV.U32 R10, RZ, RZ, RZ ;  /* 0x000000ffff0a7224 */ /* 0x000fe200078e00ff */
[----:B------:R-:W-:Y:S01]  /*06d0*/  LEA R89, R9, UR10, 0x1 ;  /* 0x0000000a09597c11 */ /* 0x000fe2000f8e08ff */
[----:B------:R-:W-:Y:S02]  /*06e0*/  IMAD.SHL.U32 R14, R15, 0x40, RZ ;  /* 0x000000400f0e7824 */ /* 0x000fe400078e00ff */
[----:B------:R-:W-:Y:S01]  /*06f0*/  IMAD.HI.U32 R17, R11, R17, R10 ;  /* 0x000000110b117227 */ /* 0x000fe200078e000a */
[----:B------:R-:W-:-:S02]  /*0700*/  IABS R10, R0 ;  /* 0x00000000000a7213 */ /* 0x000fc40000000000 */
[----:B------:R-:W-:Y:S01]  /*0710*/  LOP3.LUT R25, R14, R13, RZ, 0xfc, !PT ;  /* 0x0000000d0e197212 */ /* 0x000fe200078efcff */
[----:B------:R-:W-:Y:S01]  /*0720*/  @P1 VIADD R18, R18, 0x1 ;  /* 0x0000000112121836 */ /* 0x000fe20000000000 */
[----:B------:R-:W-:Y:S01]  /*0730*/  LOP3.LUT R26, R14, 0x8, R13, 0xfe, !PT ;  /* 0x000000080e1a7812 */ /* 0x000fe200078efe0d */
[----:B------:R-:W-:Y:S01]  /*0740*/  IMAD.MOV R22, RZ, RZ, -R10 ;  /* 0x000000ffff167224 */ /* 0x000fe200078e0a0a */
[----:B------:R-:W-:Y:S01]  /*0750*/  IABS R11, R25 ;  /* 0x00000019000b7213 */ /* 0x000fe20000000000 */
[----:B------:R-:W-:Y:S01]  /*0760*/  @!P3 IMAD.MOV R18, RZ, RZ, -R18 ;  /* 0x000000ffff12b224 */ /* 0x000fe200078e0a12 */
[----:B------:R-:W-:Y:S02]  /*0770*/  LOP3.LUT R28, R14, 0x18, R13, 0xfe, !PT ;  /* 0x000000180e1c7812 */ /* 0x000fe400078efe0d */
[----:B------:R-:W-:Y:S01]  /*0780*/  IABS R20, R26 ;  /* 0x0000001a00147213 */ /* 0x000fe20000000000 */
[----:B------:R-:W-:Y:S01]  /*0790*/  IMAD.HI.U32 R10, R17, R11, RZ ;  /* 0x0000000b110a7227 */ /* 0x000fe200078e00ff */
[----:B------:R-:W-:-:S02]  /*07a0*/  IABS R21, R28 ;  /* 0x0000001c00157213 */ /* 0x000fc40000000000 */
[----:B------:R-:W-:Y:S01]  /*07b0*/  LOP3.LUT R27, R14, 0x10, R13, 0xfe, !PT ;  /* 0x000000100e1b7812 */ /* 0x000fe200078efe0d */
[----:B------:R-:W-:Y:S01]  /*07c0*/  IMAD R11, R10, R22, R11 ;  /* 0x000000160a0b7224 */ /* 0x000fe200078e020b */
[----:B------:R-:W-:Y:S01]  /*07d0*/  SEL R10, R16, R18, !P0 ;  /* 0x00000012100a7207 */ /* 0x000fe20004000000 */
[C---:B------:R-:W-:Y:S01]  /*07e0*/  IMAD.HI.U32 R15, R17.reuse, R20, RZ ;  /* 0x00000014110f7227 */ /* 0x040fe200078e00ff */
[----:B------:R-:W-:Y:S02]  /*07f0*/  IABS R24, R27 ;  /* 0x0000001b00187213 */ /* 0x000fe40000000000 */
[----:B------:R-:W-:Y:S01]  /*0800*/  ISETP.GT.U32.AND P3, PT, R12, R11, PT ;  /* 0x0000000b0c00720c */ /* 0x000fe20003f64070 */
[----:B------:R-:W-:Y:S01]  /*0810*/  IMAD.HI.U32 R16, R17, R21, RZ ;  /* 0x0000001511107227 */ /* 0x000fe200078e00ff */
[----:B------:R-:W-:Y:S02]  /*0820*/  ISETP.GE.AND P1, PT, R25, RZ, PT ;  /* 0x000000ff1900720c */ /* 0x000fe40003f26270 */
[----:B------:R-:W-:Y:S01]  /*0830*/  ISETP.GE.AND P4, PT, R26, RZ, PT ;  /* 0x000000ff1a00720c */ /* 0x000fe20003f86270 */
[-C--:B------:R-:W-:Y:S01]  /*0840*/  IMAD R19, R15, R22.reuse, R20 ;  /* 0x000000160f137224 */ /* 0x080fe200078e0214 */
[----:B------:R-:W-:Y:S01]  /*0850*/  LOP3.LUT R20, R14, 0x20, R13, 0xfe, !PT ;  /* 0x000000200e147812 */ /* 0x000fe200078efe0d */
[----:B------:R-:W-:Y:S01]  /*0860*/  IMAD R21, R16, R22, R21 ;  /* 0x0000001610157224 */ /* 0x000fe200078e0215 */
[----:B------:R-:W-:Y:S01]  /*0870*/  LOP3.LUT R26, R14, 0x30, R13, 0xfe, !PT ;  /* 0x000000300e1a7812 */ /* 0x000fe200078efe0d */
[----:B------:R-:W-:Y:S01]  /*0880*/  IMAD.HI.U32 R15, R17, R24, RZ ;  /* 0x00000018110f7227 */ /* 0x000fe200078e00ff */
[----:B------:R-:W-:-:S02]  /*0890*/  ISETP.GT.U32.AND P0, PT, R12, R19, PT ;  /* 0x000000130c00720c */ /* 0x000fc40003f04070 */
[----:B------:R-:W-:Y:S01]  /*08a0*/  IABS R23, R20 ;  /* 0x0000001400177213 */ /* 0x000fe20000000000 */
[----:B------:R-:W-:Y:S01]  /*08b0*/  @!P3 IMAD.IADD R11, R11, 0x1, -R12 ;  /* 0x000000010b0bb824 */ /* 0x000fe200078e0a0c */
[C---:B------:R-:W-:Y:S01]  /*08c0*/  ISETP.GT.U32.AND P3, PT, R12.reuse, R21, PT ;  /* 0x000000150c00720c */ /* 0x040fe20003f64070 */
[----:B------:R-:W-:Y:S01]  /*08d0*/  IMAD R15, R15, R22, R24 ;  /* 0x000000160f0f7224 */ /* 0x000fe200078e0218 */
[----:B------:R-:W-:Y:S01]  /*08e0*/  LOP3.LUT R24, R14, 0x28, R13, 0xfe, !PT ;  /* 0x000000280e187812 */ /* 0x000fe200078efe0d */
[----:B------:R-:W-:Y:S01]  /*08f0*/  IMAD.HI.U32 R16, R17, R23, RZ ;  /* 0x0000001711107227 */ /* 0x000fe200078e00ff */
[----:B------:R-:W-:Y:S02]  /*0900*/  ISETP.GT.U32.AND P6, PT, R12, R11, PT ;  /* 0x0000000b0c00720c */ /* 0x000fe40003fc4070 */
[----:B------:R-:W-:Y:S01]  /*0910*/  IABS R25, R24 ;  /* 0x0000001800197213 */ /* 0x000fe20000000000 */
[----:B------:R-:W-:Y:S01]  /*0920*/  IMAD R23, R16, R22, R23 ;  /* 0x0000001610177224 */ /* 0x000fe200078e0217 */
[----:B------:R-:W-:Y:S01]  /*0930*/  ISETP.GT.U32.AND P2, PT, R12, R15, PT ;  /* 0x0000000f0c00720c */ /* 0x000fe20003f44070 */
[----:B------:R-:W-:Y:S01]  /*0940*/  @!P0 IMAD.IADD R19, R19, 0x1, -R12 ;  /* 0x0000000113138824 */ /* 0x000fe200078e0a0c */
[----:B------:R-:W-:Y:S01]  /*0950*/  IABS R18, R26 ;  /* 0x0000001a00127213 */ /* 0x000fe20000000000 */
[----:B------:R-:W-:Y:S01]  /*0960*/  IMAD.HI.U32 R16, R17, R25, RZ ;  /* 0x0000001911107227 */ /* 0x000fe200078e00ff */
[----:B------:R-:W-:-:S02]  /*0970*/  ISETP.GE.AND P0, PT, R27, RZ, PT ;  /* 0x000000ff1b00720c */ /* 0x000fc40003f06270 */
[----:B------:R-:W-:Y:S01]  /*0980*/  ISETP.GT.U32.AND P5, PT, R12, R19, PT ;  /* 0x000000130c00720c */ /* 0x000fe20003fa4070 */
[--C-:B------:R-:W-:Y:S02]  /*0990*/  @!P3 IMAD.IADD R21, R21, 0x1, -R12.reuse ;  /* 0x000000011515b824 */ /* 0x100fe400078e0a0c */
[----:B------:R-:W-:Y:S02]  /*09a0*/  @!P6 IMAD.IADD R11, R11, 0x1, -R12 ;  /* 0x000000010b0be824 */ /* 0x000fe400078e0a0c */
[----:B------:R-:W-:Y:S01]  /*09b0*/  IMAD R25, R16, R22, R25 ;  /* 0x0000001610197224 */ /* 0x000fe200078e0219 */
[----:B------:R-:W-:Y:S01]  /*09c0*/  ISETP.GT.U32.AND P6, PT, R12, R21, PT ;  /* 0x000000150c00720c */ /* 0x000fe20003fc4070 */
[----:B------:R-:W-:Y:S02]  /*09d0*/  IMAD.MOV.U32 R16, RZ, RZ, R11 ;  /* 0x000000ffff107224 */ /* 0x000fe400078e000b */
[----:B------:R-:W-:-:S04]  /*09e0*/  IMAD.HI.U32 R11, R17, R18, RZ ;  /* 0x00000012110b7227 */ /* 0x000fc800078e00ff */
[----:B------:R-:W-:Y:S01]  /*09f0*/  @!P2 IMAD.IADD R15, R15, 0x1, -R12 ;  /* 0x000000010f0fa824 */ /* 0x000fe200078e0a0c */
[C---:B------:R-:W-:Y:S01]  /*0a00*/  ISETP.GT.U32.AND P2, PT, R12.reuse, R23, PT ;  /* 0x000000170c00720c */ /* 0x040fe20003f44070 */
[----:B------:R-:W-:Y:S01]  /*0a10*/  IMAD R27, R11, R22, R18 ;  /* 0x000000160b1b7224 */ /* 0x000fe200078e0212 */
[----:B------:R-:W-:Y:S01]  /*0a20*/  SHF.R.U32.HI R11, RZ, 0x3, R86 ;  /* 0x00000003ff0b7819 */ /* 0x000fe20000011656 */
[--C-:B------:R-:W-:Y:S01]  /*0a30*/  @!P5 IMAD.IADD R19, R19, 0x1, -R12.reuse ;  /* 0x000000011313d824 */ /* 0x100fe200078e0a0c */
[C---:B------:R-:W-:Y:S01]  /*0a40*/  ISETP.GT.U32.AND P3, PT, R12.reuse, R15, PT ;  /* 0x0000000f0c00720c */ /* 0x040fe20003f64070 */
[----:B------:R-:W-:Y:S01]  /*0a50*/  @!P6 IMAD.IADD R21, R21, 0x1, -R12 ;  /* 0x000000011515e824 */ /* 0x000fe200078e0a0c */
[C---:B------:R-:W-:Y:S01]  /*0a60*/  ISETP.GT.U32.AND P5, PT, R12.reuse, R25, PT ;  /* 0x000000190c00720c */ /* 0x040fe20003fa4070 */
[----:B------:R-:W-:Y:S01]  /*0a70*/  @!P1 IMAD.MOV R16, RZ, RZ, -R16 ;  /* 0x000000ffff109224 */ /* 0x000fe200078e0a10 */
[----:B------:R-:W-:Y:S01]  /*0a80*/  ISETP.GT.U32.AND P6, PT, R12, R27, PT ;  /* 0x0000001b0c00720c */ /* 0x000fe20003fc4070 */
[----:B------:R-:W-:Y:S01]  /*0a90*/  @!P4 IMAD.MOV R19, RZ, RZ, -R19 ;  /* 0x000000ffff13c224 */ /* 0x000fe200078e0a13 */
[----:B------:R-:W-:Y:S01]  /*0aa0*/  SGXT.U32 R11, R11, 0x4 ;  /* 0x000000040b0b781a */ /* 0x000fe20000000000 */
[----:B------:R-:W-:-:S02]  /*0ab0*/  IMAD.SHL.U32 R10, R10, 0x40, RZ ;  /* 0x000000400a0a7824 */ /* 0x000fc400078e00ff */
[--C-:B------:R-:W-:Y:S01]  /*0ac0*/  @!P2 IMAD.IADD R23, R23, 0x1, -R12.reuse ;  /* 0x000000011717a824 */ /* 0x100fe200078e0a0c */
[----:B------:R-:W-:Y:S02]  /*0ad0*/  LOP3.LUT R11, R14, R11, RZ, 0xfc, !PT ;  /* 0x0000000b0e0b7212 */ /* 0x000fe400078efcff */
[----:B------:R-:W-:Y:S01]  /*0ae0*/  LOP3.LUT R30, R10, 0x10, R13, 0xfe, !PT ;  /* 0x000000100a1e7812 */ /* 0x000fe200078efe0d */
[--C-:B------:R-:W-:Y:S01]  /*0af0*/  @!P3 IMAD.IADD R15, R15, 0x1, -R12.reuse ;  /* 0x000000010f0fb824 */ /* 0x100fe200078e0a0c */
[----:B------:R-:W-:Y:S01]  /*0b00*/  ISETP.GE.AND P3, PT, R20, RZ, PT ;  /* 0x000000ff1400720c */ /* 0x000fe20003f66270 */
[--C-:B------:R-:W-:Y:S01]  /*0b10*/  @!P5 IMAD.IADD R25, R25, 0x1, -R12.reuse ;  /* 0x000000011919d824 */ /* 0x100fe200078e0a0c */
[----:B------:R-:W-:Y:S01]  /*0b20*/  ISETP.GT.U32.AND P1, PT, R12, R23, PT ;  /* 0x000000170c00720c */ /* 0x000fe20003f24070 */
[----:B------:R-:W-:Y:S01]  /*0b30*/  @!P6 IMAD.IADD R27, R27, 0x1, -R12 ;  /* 0x000000011b1be824 */ /* 0x000fe200078e0a0c */
[----:B------:R-:W-:Y:S01]  /*0b40*/  LOP3.LUT R20, R14, 0x38, R13, 0xfe, !PT ;  /* 0x000000380e147812 */ /* 0x000fe200078efe0d */
[----:B------:R-:W-:Y:S01]  /*0b50*/  @!P0 IMAD.MOV R15, RZ, RZ, -R15 ;  /* 0x000000ffff0f8224 */ /* 0x000fe200078e0a0f */
[----:B------:R-:W-:-:S02]  /*0b60*/  ISETP.GE.AND P5, PT, R24, RZ, PT ;  /* 0x000000ff1800720c */ /* 0x000fc40003fa6270 */
[C---:B------:R-:W-:Y:S02]  /*0b70*/  ISETP.GT.U32.AND P4, PT, R12.reuse, R25, PT ;  /* 0x000000190c00720c */ /* 0x040fe40003f84070 */
[----:B------:R-:W-:Y:S02]  /*0b80*/  IABS R24, R20 ;  /* 0x0000001400187213 */ /* 0x000fe40000000000 */
[----:B------:R-:W-:Y:S02]  /*0b90*/  ISETP.GT.U32.AND P6, PT, R12, R27, PT ;  /* 0x0000001b0c00720c */ /* 0x000fe40003fc4070 */
[----:B------:R-:W-:Y:S01]  /*0ba0*/  LOP3.LUT R38, R10, 0x38, R13, 0xfe, !PT ;  /* 0x000000380a267812 */ /* 0x000fe200078efe0d */
[----:B------:R-:W-:Y:S01]  /*0bb0*/  IMAD.HI.U32 R17, R17, R24, RZ ;  /* 0x0000001811117227 */ /* 0x000fe200078e00ff */
[----:B------:R-:W-:Y:S02]  /*0bc0*/  ISETP.GE.AND P2, PT, R28, RZ, PT ;  /* 0x000000ff1c00720c */ /* 0x000fe40003f46270 */
[----:B------:R-:W-:Y:S01]  /*0bd0*/  LOP3.LUT R36, R10, 0x30, R13, 0xfe, !PT ;  /* 0x000000300a247812 */ /* 0x000fe200078efe0d */
[----:B------:R-:W-:Y:S01]  /*0be0*/  @!P1 IMAD.IADD R23, R23, 0x1, -R12 ;  /* 0x0000000117179824 */ /* 0x000fe200078e0a0c */
[----:B------:R-:W-:Y:S01]  /*0bf0*/  ISETP.GE.AND P1, PT, R26, RZ, PT ;  /* 0x000000ff1a00720c */ /* 0x000fe20003f26270 */
[----:B------:R-:W-:Y:S01]  /*0c00*/  IMAD R17, R17, R22, R24 ;  /* 0x0000001611117224 */ /* 0x000fe200078e0218 */
[----:B------:R-:W-:Y:S01]  /*0c10*/  LOP3.LUT R26, R10, R13, RZ, 0xfc, !PT ;  /* 0x0000000d0a1a7212 */ /* 0x000fe200078efcff */
[--C-:B------:R-:W-:Y:S01]  /*0c20*/  @!P4 IMAD.IADD R25, R25, 0x1, -R12.reuse ;  /* 0x000000011919c824 */ /* 0x100fe200078e0a0c */
[----:B------:R-:W-:Y:S01]  /*0c30*/  ISETP.GE.AND P4, PT, R20, RZ, PT ;  /* 0x000000ff1400720c */ /* 0x000fe20003f86270 */
[----:B------:R-:W-:Y:S01]  /*0c40*/  @!P6 IMAD.IADD R27, R27, 0x1, -R12 ;  /* 0x000000011b1be824 */ /* 0x000fe200078e0a0c */
[----:B------:R-:W-:Y:S01]  /*0c50*/  ISETP.GT.U32.AND P6, PT, R12, R17, PT ;  /* 0x000000110c00720c */ /* 0x000fe20003fc4070 */
[----:B------:R-:W-:Y:S01]  /*0c60*/  IMAD.HI R20, R30, 0x2aaaaaab, RZ ;  /* 0x2aaaaaab1e147827 */ /* 0x000fe200078e02ff */
[----:B------:R-:W-:-:S02]  /*0c70*/  LOP3.LUT R28, R10, 0x8, R13, 0xfe, !PT ;  /* 0x000000080a1c7812 */ /* 0x000fc400078efe0d */
[----:B------:R-:W-:Y:S01]  /*0c80*/  LOP3.LUT R32, R10, 0x18, R13, 0xfe, !PT ;  /* 0x000000180a207812 */ /* 0x000fe200078efe0d */
[----:B------:R-:W-:Y:S01]  /*0c90*/  IMAD.HI R14, R26, 0x2aaaaaab, RZ ;  /* 0x2aaaaaab1a0e7827 */ /* 0x000fe200078e02ff */
[----:B------:R-:W-:Y:S02]  /*0ca0*/  SHF.R.U32.HI R33, RZ, 0x1f, R20 ;  /* 0x0000001fff217819 */ /* 0x000fe40000011614 */
[----:B------:R-:W-:Y:S01]  /*0cb0*/  LOP3.LUT R24, R10, 0x20, R13, 0xfe, !PT ;  /* 0x000000200a187812 */ /* 0x000fe200078efe0d */
[----:B------:R-:W-:Y:S01]  /*0cc0*/  IMAD.HI R22, R38, 0x2aaaaaab, RZ ;  /* 0x2aaaaaab26167827 */ /* 0x000fe200078e02ff */
[----:B------:R-:W-:Y:S02]  /*0cd0*/  SHF.R.U32.HI R29, RZ, 0x1f, R14 ;  /* 0x0000001fff1d7819 */ /* 0x000fe4000001160e */
[----:B------:R-:W-:Y:S01]  /*0ce0*/  LEA.HI R33, R20, R33, RZ, 0x17 ;  /* 0x0000002114217211 */ /* 0x000fe200078fb8ff */
[----:B------:R-:W-:Y:S01]  /*0cf0*/  IMAD.HI R20, R36, 0x2aaaaaab, RZ ;  /* 0x2aaaaaab24147827 */ /* 0x000fe200078e02ff */
[----:B------:R-:W-:-:S02]  /*0d00*/  LEA.HI R29, R14, R29, RZ, 0x17 ;  /* 0x0000001d0e1d7211 */ /* 0x000fc400078fb8ff */
[----:B------:R-:W-:Y:S01]  /*0d10*/  SHF.R.U32.HI R41, RZ, 0x1f, R22 ;  /* 0x0000001fff297819 */ /* 0x000fe20000011616 */
[----:B------:R-:W-:Y:S01]  /*0d20*/  IMAD.HI R18, R28, 0x2aaaaaab, RZ ;  /* 0x2aaaaaab1c127827 */ /* 0x000fe200078e02ff */
[----:B------:R-:W-:Y:S02]  /*0d30*/  SHF.R.U32.HI R39, RZ, 0x1f, R20 ;  /* 0x0000001fff277819 */ /* 0x000fe40000011614 */
[----:B------:R-:W-:Y:S01]  /*0d40*/  LEA.HI R41, R22, R41, RZ, 0x17 ;  /* 0x0000002916297211 */ /* 0x000fe200078fb8ff */
[----:B------:R-:W-:Y:S01]  /*0d50*/  IMAD.HI R14, R32, 0x2aaaaaab, RZ ;  /* 0x2aaaaaab200e7827 */ /* 0x000fe200078e02ff */
[----:B------:R-:W-:Y:S02]  /*0d60*/  SHF.R.U32.HI R31, RZ, 0x1f, R18 ;  /* 0x0000001fff1f7819 */ /* 0x000fe40000011612 */
[----:B------:R-:W-:Y:S01]  /*0d70*/  LOP3.LUT R34, R10, 0x28, R13, 0xfe, !PT ;  /* 0x000000280a227812 */ /* 0x000fe200078efe0d */
[----:B------:R-:W-:Y:S01]  /*0d80*/  @!P6 IMAD.IADD R17, R17, 0x1, -R12 ;  /* 0x000000011111e824 */ /* 0x000fe200078e0a0c */
[----:B------:R-:W-:Y:S01]  /*0d90*/  SHF.R.U32.HI R35, RZ, 0x1f, R14 ;  /* 0x0000001fff237819 */ /* 0x000fe2000001160e */
[----:B------:R-:W-:Y:S01]  /*0da0*/  IMAD.HI R13, R24, 0x2aaaaaab, RZ ;  /* 0x2aaaaaab180d7827 */ /* 0x000fe200078e02ff */
[----:B------:R-:W-:-:S02]  /*0db0*/  LEA.HI R39, R20, R39, RZ, 0x17 ;  /* 0x0000002714277211 */ /* 0x000fc400078fb8ff */
[----:B------:R-:W-:Y:S01]  /*0dc0*/  ISETP.GT.U32.AND P6, PT, R12, R17, PT ;  /* 0x000000110c00720c */ /* 0x000fe20003fc4070 */
[----:B------:R-:W-:Y:S01]  /*0dd0*/  IMAD R20, R41, -0xc00, R38 ;  /* 0xfffff40029147824 */ /* 0x000fe200078e0226 */
[----:B------:R-:W-:Y:S01]  /*0de0*/  LEA.HI R31, R18, R31, RZ, 0x17 ;  /* 0x0000001f121f7211 */ /* 0x000fe200078fb8ff */
[----:B------:R-:W-:Y:S01]  /*0df0*/  IMAD.HI R18, R34, 0x2aaaaaab, RZ ;  /* 0x2aaaaaab22127827 */ /* 0x000fe200078e02ff */
[----:B------:R-:W-:Y:S01]  /*0e00*/  LEA.HI R35, R14, R35, RZ, 0x17 ;  /* 0x000000230e237211 */ /* 0x000fe200078fb8ff */
[----:B------:R-:W2:Y:S01]  /*0e10*/  LDC.64 R40, c[0x0][0x210] ;  /* 0x00008400ff287b82 */ /* 0x000ea20000000a00 */
[----:B------:R-:W-:Y:S01]  /*0e20*/  SHF.R.U32.HI R14, RZ, 0x1f, R13 ;  /* 0x0000001fff0e7819 */ /* 0x000fe2000001160d */
[----:B------:R-:W-:Y:S01]  /*0e30*/  @!P2 IMAD.MOV R21, RZ, RZ, -R21 ;  /* 0x000000ffff15a224 */ /* 0x000fe200078e0a15 */
[----:B------:R-:W-:Y:S01]  /*0e40*/  SHF.R.U32.HI R37, RZ, 0x1f, R18 ;  /* 0x0000001fff257819 */ /* 0x000fe20000011612 */
[----:B------:R-:W-:Y:S01]  /*0e50*/  IMAD R35, R35, -0xc00, R32 ;  /* 0xfffff40023237824 */ /* 0x000fe200078e0220 */
[----:B------:R-:W-:Y:S01]  /*0e60*/  LEA.HI R13, R13, R14, RZ, 0x17 ;  /* 0x0000000e0d0d7211 */ /* 0x000fe200078fb8ff */
[----:B------:R-:W-:Y:S01]  /*0e70*/  IMAD R14, R33, -0xc00, R30 ;  /* 0xfffff400210e7824 */ /* 0x000fe200078e021e */
[----:B------:R-:W-:Y:S01]  /*0e80*/  LEA.HI R37, R18, R37, RZ, 0x17 ;  /* 0x0000002512257211 */ /* 0x000fe200078fb8ff */
[----:B------:R-:W3:Y:S01]  /*0e90*/  LDC.64 R32, c[0x0][0x218] ;  /* 0x00008600ff207b82 */ /* 0x000ee20000000a00 */
[----:B------:R-:W-:Y:S01]  /*0ea0*/  @!P6 IMAD.IADD R17, R17, 0x1, -R12 ;  /* 0x000000011111e824 */ /* 0x000fe200078e0a0c */
[----:B------:R-:W-:Y:S01]  /*0eb0*/  ISETP.NE.AND P6, PT, R0, RZ, PT ;  /* 0x000000ff0000720c */ /* 0x000fe20003fc5270 */
[----:B------:R-:W-:Y:S01]  /*0ec0*/  IMAD R18, R13, -0xc00, R24 ;  /* 0xfffff4000d127824 */ /* 0x000fe200078e0218 */
[----:B------:R-:W-:Y:S01]  /*0ed0*/  LOP3.LUT R13, RZ, R0, RZ, 0x33, !PT ;  /* 0x00000000ff0d7212 */ /* 0x000fe200078e33ff */
[----:B------:R-:W-:Y:S01]  /*0ee0*/  @!P1 IMAD.MOV R27, RZ, RZ, -R27 ;  /* 0x000000ffff1b9224 */ /* 0x000fe200078e0a1b */
[----:B------:R-:W-:Y:S01]  /*0ef0*/  LOP3.LUT R12, R82, 0x78, RZ, 0xc0, !PT ;  /* 0x00000078520c7812 */ /* 0x000fe200078ec0ff */
[----:B------:R-:W-:Y:S01]  /*0f00*/  @!P3 IMAD.MOV R23, RZ, RZ, -R23 ;  /* 0x000000ffff17b224 */ /* 0x000fe200078e0a17 */
[C---:B------:R-:W-:Y:S01]  /*0f10*/  SEL R43, R13.reuse, R16, !P6 ;  /* 0x000000100d2b7207 */ /* 0x040fe20007000000 */
[----:B------:R-:W-:Y:S01]  /*0f20*/  @!P5 IMAD.MOV R25, RZ, RZ, -R25 ;  /* 0x000000ffff19d224 */ /* 0x000fe200078e0a19 */
[C---:B------:R-:W-:Y:S01]  /*0f30*/  SEL R53, R13.reuse, R19, !P6 ;  /* 0x000000130d357207 */ /* 0x040fe20007000000 */
[----:B------:R-:W-:Y:S01]  /*0f40*/  @!P4 IMAD.MOV R17, RZ, RZ, -R17 ;  /* 0x000000ffff11c224 */ /* 0x000fe200078e0a11 */
[----:B------:R-:W-:Y:S01]  /*0f50*/  SEL R51, R13, R15, !P6 ;  /* 0x0000000f0d337207 */ /* 0x000fe20007000000 */
[----:B------:R-:W-:Y:S01]  /*0f60*/  IMAD R29, R29, -0xc00, R26 ;  /* 0xfffff4001d1d7824 */ /* 0x000fe200078e021a */
[----:B------:R-:W-:Y:S01]  /*0f70*/  SEL R49, R13, R21, !P6 ;  /* 0x000000150d317207 */ /* 0x000fe20007000000 */
[--C-:B------:R-:W-:Y:S01]  /*0f80*/  IMAD R53, R53, 0xc00, R12.reuse ;  /* 0x00000c0035357824 */ /* 0x100fe200078e020c */
        /* <DEDUP_REMOVED lines=8> */
[----:B------:R-:W-:Y:S01]  /*1010*/  LEA R55, R8, UR10, 0x1 ;  /* 0x0000000a08377c11 */ /* 0x000fe2000f8e08ff */
[----:B------:R-:W-:Y:S01]  /*1020*/  IMAD R47, R47, 0xc00, R12 ;  /* 0x00000c002f2f7824 */ /* 0x000fe200078e020c */
[----:B------:R-:W-:Y:S01]  /*1030*/  LOP3.LUT R82, R82, 0x38, RZ, 0xc0, !PT ;  /* 0x0000003852527812 */ /* 0x000fe200078ec0ff */
[----:B--2---:R-:W-:-:S04]  /*1040*/  IMAD.WIDE R22, R23, 0x2, R40 ;  /* 0x0000000217167825 */ /* 0x004fc800078e0228 */
[----:B------:R-:W-:Y:S01]  /*1050*/  IMAD R45, R45, 0xc00, R12 ;  /* 0x00000c002d2d7824 */ /* 0x000fe200078e020c */
[----:B------:R-:W-:Y:S01]  /*1060*/  @!PT LDS RZ, [RZ] ;  /* 0x00000000fffff984 */ /* 0x000fe20000000800 */
[----:B------:R-:W-:Y:S01]  /*1070*/  @!PT LDS RZ, [RZ] ;  /* 0x00000000fffff984 */ /* 0x000fe20000000800 */
[----:B------:R-:W-:Y:S01]  /*1080*/  @!PT LDS RZ, [RZ] ;  /* 0x00000000fffff984 */ /* 0x000fe20000000800 */
[----:B------:R-:W-:Y:S01]  /*1090*/  LDGSTS.E.BYPASS.128 [R55], desc[UR14][R22.64] ;  /* 0x0000000016377fae */ /* 0x000fe2000b901c4e */
[----:B------:R-:W-:-:S04]  /*10a0*/  IMAD.WIDE R52, R53, 0x2, R40 ;  /* 0x0000000235347825 */ /* 0x000fc800078e0228 */
[----:B------:R-:W-:Y:S01]  /*10b0*/  IMAD R31, R31, -0xc00, R28 ;  /* 0xfffff4001f1f7824 */ /* 0x000fe200078e021c */
[----:B------:R-:W-:Y:S01]  /*10c0*/  LDGSTS.E.BYPASS.128 [R63], desc[UR14][R52.64] ;  /* 0x00000000343f7fae */ /* 0x000fe2000b901c4e */
[----:B------:R-:W-:-:S04]  /*10d0*/  IMAD.WIDE R50, R51, 0x2, R40 ;  /* 0x0000000233327825 */ /* 0x000fc800078e0228 */
[----:B------:R-:W-:Y:S01]  /*10e0*/  IMAD R13, R13, 0xc00, R12 ;  /* 0x00000c000d0d7824 */ /* 0x000fe200078e020c */
[----:B------:R-:W-:Y:S01]  /*10f0*/  LDGSTS.E.BYPASS.128 [R65], desc[UR14][R50.64] ;  /* 0x0000000032417fae */ /* 0x000fe2000b901c4e */
[----:B------:R-:W-:-:S04]  /*1100*/  IMAD.WIDE R48, R49, 0x2, R40 ;  /* 0x0000000231307825 */ /* 0x000fc800078e0228 */
[----:B------:R-:W-:Y:S01]  /*1110*/  IMAD R39, R39, -0xc00, R36 ;  /* 0xfffff40027277824 */ /* 0x000fe200078e0224 */
[----:B------:R-:W-:Y:S01]  /*1120*/  LDGSTS.E.BYPASS.128 [R67], desc[UR14][R48.64] ;  /* 0x0000000030437fae */ /* 0x000fe2000b901c4e */
[----:B------:R-:W-:-:S04]  /*1130*/  IMAD.WIDE R46, R47, 0x2, R40 ;  /* 0x000000022f2e7825 */ /* 0x000fc800078e0228 */
[----:B------:R-:W-:Y:S01]  /*1140*/  IMAD R37, R37, -0xc00, R34 ;  /* 0xfffff40025257824 */ /* 0x000fe200078e0222 */
[----:B------:R-:W-:Y:S01]  /*1150*/  LDGSTS.E.BYPASS.128 [R83], desc[UR14][R46.64] ;  /* 0x000000002e537fae */ /* 0x000fe2000b901c4e */
[----:B------:R-:W-:Y:S02]  /*1160*/  IMAD R29, R29, 0xc00, R12 ;  /* 0x00000c001d1d7824 */ /* 0x000fe400078e020c */
[----:B------:R-:W-:-:S04]  /*1170*/  IMAD.WIDE R44, R45, 0x2, R40 ;  /* 0x000000022d2c7825 */ /* 0x000fc800078e0228 */
[----:B------:R-:W-:Y:S01]  /*1180*/  IMAD R31, R31, 0xc00, R12 ;  /* 0x00000c001f1f7824 */ /* 0x000fe200078e020c */
[----:B------:R-:W-:Y:S01]  /*1190*/  LDGSTS.E.BYPASS.128 [R85], desc[UR14][R44.64] ;  /* 0x000000002c557fae */ /* 0x000fe2000b901c4e */
[----:B------:R-:W-:-:S04]  /*11a0*/  IMAD.WIDE R42, R43, 0x2, R40 ;  /* 0x000000022b2a7825 */ /* 0x000fc800078e0228 */
[----:B------:R-:W-:Y:S01]  /*11b0*/  IMAD R15, R14, 0xc00, R12 ;  /* 0x00000c000e0f7824 */ /* 0x000fe200078e020c */
[----:B------:R-:W-:Y:S01]  /*11c0*/  LDGSTS.E.BYPASS.128 [R87], desc[UR14][R42.64] ;  /* 0x000000002a577fae */ /* 0x000fe2000b901c4e */
[----:B------:R-:W-:Y:S01]  /*11d0*/  IMAD.WIDE R40, R13, 0x2, R40 ;  /* 0x000000020d287825 */ /* 0x000fe200078e0228 */
[----:B------:R-:W-:-:S03]  /*11e0*/  IADD3 R13, P1, R52, 0x400, RZ ;  /* 0x00000400340d7810 */ /* 0x000fc60007f3e0ff */
[--C-:B------:R-:W-:Y:S01]  /*11f0*/  IMAD R27, R35, 0xc00, R12.reuse ;  /* 0x00000c00231b7824 */ /* 0x100fe200078e020c */
[----:B------:R-:W-:Y:S01]  /*1200*/  LDGSTS.E.BYPASS.128 [R89], desc[UR14][R40.64] ;  /* 0x0000000028597fae */ /* 0x000fe2000b901c4e */
[--C-:B------:R-:W-:Y:S02]  /*1210*/  IMAD R19, R39, 0xc00, R12.reuse ;  /* 0x00000c0027137824 */ /* 0x100fe400078e020c */
[--C-:B------:R-:W-:Y:S01]  /*1220*/  IMAD R25, R18, 0xc00, R12.reuse ;  /* 0x00000c0012197824 */ /* 0x100fe200078e020c */
[----:B------:R-:W0:Y:S01]  /*1230*/  LDGDEPBAR ;  /* 0x00000000000079af */ /* 0x000e220000000000 */
[----:B------:R-:W-:Y:S02]  /*1240*/  IMAD R17, R37, 0xc00, R12 ;  /* 0x00000c0025117824 */ /* 0x000fe400078e020c */
[----:B---3--:R-:W-:-:S04]  /*1250*/  IMAD.WIDE R38, R29, 0x2, R32 ;  /* 0x000000021d267825 */ /* 0x008fc800078e0220 */
[--C-:B------:R-:W-:Y:S01]  /*1260*/  IMAD.WIDE R36, R31, 0x2, R32.reuse ;  /* 0x000000021f247825 */ /* 0x100fe200078e0220 */
[----:B------:R-:W-:Y:S03]  /*1270*/  LDGSTS.E.BYPASS.128 [R55+0x14000], desc[UR14][R38.64] ;  /* 0x1400000026377fae */ /* 0x000fe6000b901c4e */
[----:B------:R-:W-:Y:S01]  /*1280*/  IMAD.WIDE R34, R15, 0x2, R32 ;  /* 0x000000020f227825 */ /* 0x000fe200078e0220 */
[----:B------:R-:W-:Y:S03]  /*1290*/  LDGSTS.E.BYPASS.128 [R63+0x14000], desc[UR14][R36.64] ;  /* 0x14000000243f7fae */ /* 0x000fe6000b901c4e */
[----:B------:R-:W-:Y:S01]  /*12a0*/  IMAD R21, R20, 0xc00, R12 ;  /* 0x00000c0014157824 */ /* 0x000fe200078e020c */
[----:B------:R-:W-:Y:S01]  /*12b0*/  LDGSTS.E.BYPASS.128 [R65+0x14000], desc[UR14][R34.64] ;  /* 0x1400000022417fae */ /* 0x000fe2000b901c4e */
[----:B------:R-:W-:Y:S01]  /*12c0*/  IMAD.WIDE R26, R27, 0x2, R32 ;  /* 0x000000021b1a7825 */ /* 0x000fe200078e0220 */
[----:B------:R-:W-:-:S03]  /*12d0*/  IADD3 R12, P0, R22, 0x400, RZ ;  /* 0x00000400160c7810 */ /* 0x000fc60007f1e0ff */
[--C-:B------:R-:W-:Y:S01]  /*12e0*/  IMAD.WIDE R24, R25, 0x2, R32.reuse ;  /* 0x0000000219187825 */ /* 0x100fe200078e0220 */
[----:B------:R-:W-:Y:S03]  /*12f0*/  LDGSTS.E.BYPASS.128 [R67+0x14000], desc[UR14][R26.64] ;  /* 0x140000001a437fae */ /* 0x000fe6000b901c4e */
[--C-:B------:R-:W-:Y:S01]  /*1300*/  IMAD.WIDE R28, R17, 0x2, R32.reuse ;  /* 0x00000002111c7825 */ /* 0x100fe200078e0220 */
[----:B------:R-:W-:Y:S03]  /*1310*/  LDGSTS.E.BYPASS.128 [R83+0x14000], desc[UR14][R24.64] ;  /* 0x1400000018537fae */ /* 0x000fe6000b901c4e */
[----:B------:R-:W-:Y:S01]  /*1320*/  IMAD.WIDE R30, R19, 0x2, R32 ;  /* 0x00000002131e7825 */ /* 0x000fe200078e0220 */
[----:B------:R-:W-:Y:S01]  /*1330*/  LDGSTS.E.BYPASS.128 [R85+0x14000], desc[UR14][R28.64] ;  /* 0x140000001c557fae */ /* 0x000fe2000b901c4e */
[----:B------:R-:W-:-:S02]  /*1340*/  IADD3 R75, P2, R28, 0x400, RZ ;  /* 0x000004001c4b7810 */ /* 0x000fc40007f5e0ff */
[----:B------:R-:W-:Y:S01]  /*1350*/  IMAD.WIDE R32, R21, 0x2, R32 ;  /* 0x0000000215207825 */ /* 0x000fe200078e0220 */
[----:B------:R-:W-:Y:S03]  /*1360*/  LDGSTS.E.BYPASS.128 [R87+0x14000], desc[UR14][R30.64] ;  /* 0x140000001e577fae */ /* 0x000fe6000b901c4e */
[----:B------:R-:W-:Y:S01]  /*1370*/  IMAD.X R14, RZ, RZ, R23, P0 ;  /* 0x000000ffff0e7224 */ /* 0x000fe200000e0617 */
[----:B------:R-:W-:Y:S01]  /*1380*/  LDGSTS.E.BYPASS.128 [R89+0x14000], desc[UR14][R32.64] ;  /* 0x1400000020597fae */ /* 0x000fe2000b901c4e */
[----:B------:R-:W-:Y:S01]  /*1390*/  IADD3 R15, P0, R50, 0x400, RZ ;  /* 0x00000400320f7810 */ /* 0x000fe20007f1e0ff */
[----:B------:R-:W-:Y:S01]  /*13a0*/  IMAD.X R16, RZ, RZ, R53, P1 ;  /* 0x000000ffff107224 */ /* 0x000fe200008e0635 */
[----:B------:R-:W-:Y:S01]  /*13b0*/  IADD3 R17, P1, R48, 0x400, RZ ;  /* 0x0000040030117810 */ /* 0x000fe20007f3e0ff */
[----:B------:R-:W0:Y:S01]  /*13c0*/  LDGDEPBAR ;  /* 0x00000000000079af */ /* 0x000e220000000000 */
[----:B------:R-:W-:-:S02]  /*13d0*/  IMAD.X R79, RZ, RZ, R29, P2 ;  /* 0x000000ffff4f7224 */ /* 0x000fc400010e061d */
[----:B------:R-:W-:Y:S01]  /*13e0*/  IMAD.X R18, RZ, RZ, R51, P0 ;  /* 0x000000ffff127224 */ /* 0x000fe200000e0633 */
[----:B------:R-:W-:Y:S01]  /*13f0*/  BAR.SYNC.DEFER_BLOCKING 0x0 ;  /* 0x0000000000007b1d */ /* 0x000fe20000010000 */
[----:B------:R-:W-:Y:S01]  /*1400*/  IADD3 R19, P0, R46, 0x400, RZ ;  /* 0x000004002e137810 */ /* 0x000fe20007f1e0ff */
[----:B------:R-:W-:Y:S01]  /*1410*/  IMAD.X R20, RZ, RZ, R49, P1 ;  /* 0x000000ffff147224 */ /* 0x000fe200008e0631 */
[----:B------:R-:W-:-:S05]  /*1420*/  IADD3 R21, P1, R44, 0x400, RZ ;  /* 0x000004002c157810 */ /* 0x000fca0007f3e0ff */
[----:B------:R-:W-:Y:S01]  /*1430*/  IMAD.X R56, RZ, RZ, R45, P1 ;  /* 0x000000ffff387224 */ /* 0x000fe200008e062d */
[----:B------:R-:W-:-:S05]  /*1440*/  IADD3 R57, P1, R40, 0x400, RZ ;  /* 0x0000040028397810 */ /* 0x000fca0007f3e0ff */
[----:B------:R-:W-:Y:S01]  /*1450*/  IMAD.X R60, RZ, RZ, R41, P1 ;  /* 0x000000ffff3c7224 */ /* 0x000fe200008e0629 */
[----:B------:R-:W-:-:S05]  /*1460*/  IADD3 R61, P1, R36, 0x400, RZ ;  /* 0x00000400243d7810 */ /* 0x000fca0007f3e0ff */
[----:B------:R-:W-:Y:S01]  /*1470*/  IMAD.X R70, RZ, RZ, R37, P1 ;  /* 0x000000ffff467224 */ /* 0x000fe200008e0625 */
[----:B------:R-:W-:Y:S01]  /*1480*/  IADD3 R71, P1, R26, 0x400, RZ ;  /* 0x000004001a477810 */ /* 0x000fe20007f3e0ff */
[----:B------:R-:W-:Y:S01]  /*1490*/  @!PT LDS RZ, [RZ] ;  /* 0x00000000fffff984 */ /* 0x000fe20000000800 */
[----:B------:R-:W-:Y:S01]  /*14a0*/  @!PT LDS RZ, [RZ] ;  /* 0x00000000fffff984 */ /* 0x000fe20000000800 */
[----:B------:R-:W-:Y:S01]  /*14b0*/  @!PT LDS RZ, [RZ] ;  /* 0x00000000fffff984 */ /* 0x000fe20000000800 */
[----:B------:R-:W-:Y:S04]  /*14c0*/  LDGSTS.E.BYPASS.128 [R55+0x4000], desc[UR14][R22.64+0x100] ;  /* 0x0400010016377fae */ /* 0x000fe8000b901c4e */
[----:B------:R-:W-:Y:S01]  /*14d0*/  IMAD.X R74, RZ, RZ, R27, P1 ;  /* 0x000000ffff4a7224 */ /* 0x000fe200008e061b */
[----:B------:R-:W-:Y:S01]  /*14e0*/  IADD3 R77, P1, R30, 0x400, RZ ;  /* 0x000004001e4d7810 */ /* 0x000fe20007f3e0ff */
[----:B------:R-:W-:Y:S04]  /*14f0*/  LDGSTS.E.BYPASS.128 [R63+0x4000], desc[UR14][R52.64+0x100] ;  /* 0x04000100343f7fae */ /* 0x000fe8000b901c4e */
[----:B------:R-:W-:Y:S01]  /*1500*/  LDGSTS.E.BYPASS.128 [R65+0x4000], desc[UR14][R50.64+0x100] ;  /* 0x0400010032417fae */ /* 0x000fe2000b901c4e */
[----:B------:R-:W-:-:S03]  /*1510*/  IMAD.X R80, RZ, RZ, R31, P1 ;  /* 0x000000ffff507224 */ /* 0x000fc600008e061f */
[----:B------:R-:W-:Y:S04]  /*1520*/  LDGSTS.E.BYPASS.128 [R67+0x4000], desc[UR14][R48.64+0x100] ;  /* 0x0400010030437fae */ /* 0x000fe8000b901c4e */
[----:B------:R-:W-:Y:S04]  /*1530*/  LDGSTS.E.BYPASS.128 [R83+0x4000], desc[UR14][R46.64+0x100] ;  /* 0x040001002e537fae */ /* 0x000fe8000b901c4e */
[----:B------:R-:W-:Y:S04]  /*1540*/  LDGSTS.E.BYPASS.128 [R85+0x4000], desc[UR14][R44.64+0x100] ;  /* 0x040001002c557fae */ /* 0x000fe8000b901c4e */
[----:B------:R-:W-:Y:S04]  /*1550*/  LDGSTS.E.BYPASS.128 [R87+0x4000], desc[UR14][R42.64+0x100] ;  /* 0x040001002a577fae */ /* 0x000fe8000b901c4e */
[----:B------:R-:W-:Y:S04]  /*1560*/  LDGSTS.E.BYPASS.128 [R89+0x4000], desc[UR14][R40.64+0x100] ;  /* 0x0400010028597fae */ /* 0x000fe8000b901c4e */
[----:B------:R-:W0:Y:S04]  /*1570*/  LDGDEPBAR ;  /* 0x00000000000079af */ /* 0x000e280000000000 */
[----:B------:R-:W-:Y:S04]  /*1580*/  LDGSTS.E.BYPASS.128 [R55+0x18000], desc[UR14][R38.64+0x100] ;  /* 0x1800010026377fae */ /* 0x000fe8000b901c4e */
[----:B------:R-:W-:Y:S04]  /*1590*/  LDGSTS.E.BYPASS.128 [R63+0x18000], desc[UR14][R36.64+0x100] ;  /* 0x18000100243f7fae */ /* 0x000fe8000b901c4e */
[----:B------:R-:W-:Y:S04]  /*15a0*/  LDGSTS.E.BYPASS.128 [R65+0x18000], desc[UR14][R34.64+0x100] ;  /* 0x1800010022417fae */ /* 0x000fe8000b901c4e */
[----:B------:R-:W-:Y:S04]  /*15b0*/  LDGSTS.E.BYPASS.128 [R67+0x18000], desc[UR14][R26.64+0x100] ;  /* 0x180001001a437fae */ /* 0x000fe8000b901c4e */
[----:B------:R-:W-:Y:S04]  /*15c0*/  LDGSTS.E.BYPASS.128 [R83+0x18000], desc[UR14][R24.64+0x100] ;  /* 0x1800010018537fae */ /* 0x000fe8000b901c4e */
[----:B------:R-:W-:Y:S04]  /*15d0*/  LDGSTS.E.BYPASS.128 [R85+0x18000], desc[UR14][R28.64+0x100] ;  /* 0x180001001c557fae */ /* 0x000fe8000b901c4e */
[----:B------:R-:W-:Y:S04]  /*15e0*/  LDGSTS.E.BYPASS.128 [R87+0x18000], desc[UR14][R30.64+0x100] ;  /* 0x180001001e577fae */ /* 0x000fe8000b901c4e */
[----:B------:R-:W-:Y:S04]  /*15f0*/  LDGSTS.E.BYPASS.128 [R89+0x18000], desc[UR14][R32.64+0x100] ;  /* 0x1800010020597fae */ /* 0x000fe8000b901c4e */
[----:B------:R-:W0:Y:S01]  /*1600*/  LDGDEPBAR ;  /* 0x00000000000079af */ /* 0x000e220000000000 */
[----:B------:R-:W-:Y:S06]  /*1610*/  BAR.SYNC.DEFER_BLOCKING 0x0 ;  /* 0x0000000000007b1d */ /* 0x000fec0000010000 */
[----:B------:R-:W-:Y:S01]  /*1620*/  @!PT LDS RZ, [RZ] ;  /* 0x00000000fffff984 */ /* 0x000fe20000000800 */
[----:B------:R-:W-:Y:S01]  /*1630*/  @!PT LDS RZ, [RZ] ;  /* 0x00000000fffff984 */ /* 0x000fe20000000800 */
[----:B------:R-:W-:Y:S01]  /*1640*/  @!PT LDS RZ, [RZ] ;  /* 0x00000000fffff984 */ /* 0x000fe20000000800 */
        /* <DEDUP_REMOVED lines=22> */
[----:B------:R2:W-:Y:S04]  /*17b0*/  LDGSTS.E.BYPASS.128 [R55+0xc000], desc[UR14][R22.64+0x300] ;  /* 0x0c00030016377fae */ /* 0x0005e8000b901c4e */
[----:B------:R3:W-:Y:S04]  /*17c0*/  LDGSTS.E.BYPASS.128 [R63+0xc000], desc[UR14][R52.64+0x300] ;  /* 0x0c000300343f7fae */ /* 0x0007e8000b901c4e */
[----:B------:R4:W-:Y:S04]  /*17d0*/  LDGSTS.E.BYPASS.128 [R65+0xc000], desc[UR14][R50.64+0x300] ;  /* 0x0c00030032417fae */ /* 0x0009e8000b901c4e */
[----:B------:R5:W-:Y:S01]  /*17e0*/  LDGSTS.E.BYPASS.128 [R67+0xc000], desc[UR14][R48.64+0x300] ;  /* 0x0c00030030437fae */ /* 0x000be2000b901c4e */
[----:B--2---:R-:W-:Y:S01]  /*17f0*/  IMAD.X R22, RZ, RZ, R47, P0 ;  /* 0x000000ffff167224 */ /* 0x004fe200000e062f */
[----:B------:R-:W-:-:S02]  /*1800*/  IADD3 R23, P0, R42, 0x400, RZ ;  /* 0x000004002a177810 */ /* 0x000fc40007f1e0ff */
[----:B------:R2:W-:Y:S01]  /*1810*/  LDGSTS.E.BYPASS.128 [R83+0xc000], desc[UR14][R46.64+0x300] ;  /* 0x0c0003002e537fae */ /* 0x0005e2000b901c4e */
[----:B---3--:R-:W-:Y:S02]  /*1820*/  CS2R R52, SRZ ;  /* 0x0000000000347805 */ /* 0x008fe4000001ff00 */
[----:B------:R-:W-:Y:S01]  /*1830*/  IMAD.X R58, RZ, RZ, R43, P0 ;  /* 0x000000ffff3a7224 */ /* 0x000fe200000e062b */
[----:B------:R3:W-:Y:S01]  /*1840*/  LDGSTS.E.BYPASS.128 [R85+0xc000], desc[UR14][R44.64+0x300] ;  /* 0x0c0003002c557fae */ /* 0x0007e2000b901c4e */
[----:B------:R-:W-:Y:S02]  /*1850*/  IADD3 R59, P0, R38, 0x400, RZ ;  /* 0x00000400263b7810 */ /* 0x000fe40007f1e0ff */
[----:B-1--4-:R-:W-:Y:S01]  /*1860*/  CS2R R50, SRZ ;  /* 0x0000000000327805 */ /* 0x012fe2000001ff00 */
[----:B------:R1:W-:Y:S01]  /*1870*/  LDGSTS.E.BYPASS.128 [R87+0xc000], desc[UR14][R42.64+0x300] ;  /* 0x0c0003002a577fae */ /* 0x0003e2000b901c4e */
[----:B-----5:R-:W-:Y:S01]  /*1880*/  CS2R R48, SRZ ;  /* 0x0000000000307805 */ /* 0x020fe2000001ff00 */
[----:B------:R-:W-:Y:S01]  /*1890*/  IMAD.X R68, RZ, RZ, R39, P0 ;  /* 0x000000ffff447224 */ /* 0x000fe200000e0627 */
[----:B------:R-:W-:Y:S01]  /*18a0*/  IADD3 R69, P0, R34, 0x400, RZ ;  /* 0x0000040022457810 */ /* 0x000fe20007f1e0ff */
[----:B------:R4:W-:Y:S01]  /*18b0*/  LDGSTS.E.BYPASS.128 [R89+0xc000], desc[UR14][R40.64+0x300] ;  /* 0x0c00030028597fae */ /* 0x0009e2000b901c4e */
[----:B--2---:R-:W-:-:S03]  /*18c0*/  CS2R R46, SRZ ;  /* 0x00000000002e7805 */ /* 0x004fc6000001ff00 */
[----:B------:R-:W0:Y:S01]  /*18d0*/  LDGDEPBAR ;  /* 0x00000000000079af */ /* 0x000e220000000000 */
[----:B------:R-:W-:Y:S01]  /*18e0*/  IMAD.X R72, RZ, RZ, R35, P0 ;  /* 0x000000ffff487224 */ /* 0x000fe200000e0623 */
[----:B------:R-:W-:Y:S02]  /*18f0*/  IADD3 R73, P0, R24, 0x400, RZ ;  /* 0x0000040018497810 */ /* 0x000fe40007f1e0ff */
[----:B---3--:R-:W-:Y:S01]  /*1900*/  CS2R R44, SRZ ;  /* 0x00000000002c7805 */ /* 0x008fe2000001ff00 */
[----:B------:R2:W-:Y:S01]  /*1910*/  LDGSTS.E.BYPASS.128 [R55+0x20000], desc[UR14][R38.64+0x300] ;  /* 0x2000030026377fae */ /* 0x0005e2000b901c4e */
[----:B-1----:R-:W-:Y:S01]  /*1920*/  CS2R R42, SRZ ;  /* 0x00000000002a7805 */ /* 0x002fe2000001ff00 */
[----:B------:R-:W-:Y:S02]  /*1930*/  IMAD.X R76, RZ, RZ, R25, P0 ;  /* 0x000000ffff4c7224 */ /* 0x000fe400000e0619 */
[----:B------:R1:W-:Y:S01]  /*1940*/  LDGSTS.E.BYPASS.128 [R63+0x20000], desc[UR14][R36.64+0x300] ;  /* 0x20000300243f7fae */ /* 0x0003e2000b901c4e */
[----:B------:R-:W-:-:S02]  /*1950*/  IADD3 R78, P0, R32, 0x400, RZ ;  /* 0x00000400204e7810 */ /* 0x000fc40007f1e0ff */
[----:B----4-:R-:W-:Y:S01]  /*1960*/  CS2R R40, SRZ ;  /* 0x0000000000287805 */ /* 0x010fe2000001ff00 */
[----:B------:R3:W-:Y:S02]  /*1970*/  LDGSTS.E.BYPASS.128 [R65+0x20000], desc[UR14][R34.64+0x300] ;  /* 0x2000030022417fae */ /* 0x0007e4000b901c4e */
[----:B------:R-:W-:Y:S02]  /*1980*/  IMAD.X R81, RZ, RZ, R33, P0 ;  /* 0x000000ffff517224 */ /* 0x000fe400000e0621 */
[----:B------:R4:W-:Y:S01]  /*1990*/  LDGSTS.E.BYPASS.128 [R67+0x20000], desc[UR14][R26.64+0x300] ;  /* 0x200003001a437fae */ /* 0x0009e2000b901c4e */
[----:B--2---:R-:W-:Y:S02]  /*19a0*/  CS2R R38, SRZ ;  /* 0x0000000000267805 */ /* 0x004fe4000001ff00 */
[----:B------:R-:W-:Y:S01]  /*19b0*/  CS2R R54, SRZ ;  /* 0x0000000000367805 */ /* 0x000fe2000001ff00 */
[----:B------:R2:W-:Y:S01]  /*19c0*/  LDGSTS.E.BYPASS.128 [R83+0x20000], desc[UR14][R24.64+0x300] ;  /* 0x2000030018537fae */ /* 0x0005e2000b901c4e */
[----:B-1----:R-:W-:-:S03]  /*19d0*/  CS2R R36, SRZ ;  /* 0x0000000000247805 */ /* 0x002fc6000001ff00 */
[----:B------:R1:W-:Y:S01]  /*19e0*/  LDGSTS.E.BYPASS.128 [R85+0x20000], desc[UR14][R28.64+0x300] ;  /* 0x200003001c557fae */ /* 0x0003e2000b901c4e */
[----:B---3--:R-:W-:-:S03]  /*19f0*/  CS2R R34, SRZ ;  /* 0x0000000000227805 */ /* 0x008fc6000001ff00 */
[----:B------:R3:W-:Y:S01]  /*1a00*/  LDGSTS.E.BYPASS.128 [R87+0x20000], desc[UR14][R30.64+0x300] ;  /* 0x200003001e577fae */ /* 0x0007e2000b901c4e */
[----:B----4-:R-:W-:-:S03]  /*1a10*/  CS2R R26, SRZ ;  /* 0x00000000001a7805 */ /* 0x010fc6000001ff00 */
[----:B------:R4:W-:Y:S01]  /*1a20*/  LDGSTS.E.BYPASS.128 [R89+0x20000], desc[UR14][R32.64+0x300] ;  /* 0x2000030020597fae */ /* 0x0009e2000b901c4e */
[----:B--2---:R-:W-:Y:S01]  /*1a30*/  IMAD.MOV.U32 R83, RZ, RZ, -0x80 ;  /* 0xffffff80ff537424 */ /* 0x004fe200078e00ff */
[----:B------:R-:W-:Y:S02]  /*1a40*/  CS2R R24, SRZ ;  /* 0x0000000000187805 */ /* 0x000fe4000001ff00 */
[----:B------:R-:W0:Y:S01]  /*1a50*/  LDGDEPBAR ;  /* 0x00000000000079af */ /* 0x000e220000000000 */
[--C-:B-1----:R-:W-:Y:S02]  /*1a60*/  SHF.R.U32.HI R85, RZ, 0x5, R86.reuse ;  /* 0x00000005ff557819 */ /* 0x102fe40000011656 */
[----:B------:R-:W-:Y:S02]  /*1a70*/  CS2R R28, SRZ ;  /* 0x00000000001c7805 */ /* 0x000fe4000001ff00 */
[----:B------:R-:W-:Y:S02]  /*1a80*/  SHF.R.U32.HI R86, RZ, 0x3, R86 ;  /* 0x00000003ff567819 */ /* 0x000fe40000011656 */
[----:B---3--:R-:W-:-:S02]  /*1a90*/  CS2R R30, SRZ ;  /* 0x00000000001e7805 */ /* 0x008fc4000001ff00 */
[----:B------:R-:W-:Y:S02]  /*1aa0*/  LOP3.LUT R85, R85, 0x7fffffc, RZ, 0xc0, !PT ;  /* 0x07fffffc55557812 */ /* 0x000fe400078ec0ff */
[----:B----4-:R-:W-:-:S07]  /*1ab0*/  CS2R R32, SRZ ;  /* 0x0000000000207805 */ /* 0x010fce000001ff00 */
.L_x_0:
[----:B------:R-:W1:Y:S01]  /*1ac0*/  SHFL.IDX PT, R62, R85, RZ, 0x1f ;  /* 0x00001fff553e7589 */ /* 0x000e6200000e0000 */
[----:B------:R-:W-:Y:S01]  /*1ad0*/  UIADD3 UR12, UR12, 0x1, URZ ;  /* 0x000000010c0c7890 */ /* 0x000fe2000fffe03f */
[----:B------:R-:W-:-:S04]  /*1ae0*/  DEPBAR.LE SB0, 0x6 ;  /* 0x000081800000791a */ /* 0x000fc80000000000 */
[----:B------:R-:W-:Y:S01]  /*1af0*/  UISETP.GE.AND UP0, UPT, UR12, 0x5, UPT ;  /* 0x000000050c00788c */ /* 0x000fe2000bf06270 */
[----:B------:R-:W-:Y:S01]  /*1b00*/  BAR.SYNC.DEFER_BLOCKING 0x0 ;  /* 0x0000000000007b1d */ /* 0x000fe20000010000 */
[----:B------:R-:W-:Y:S01]  /*1b10*/  UIADD3 UR11, UR11, 0x1, URZ ;  /* 0x000000010b0b7890 */ /* 0x000fe2000fffe03f */
[----:B------:R-:W-:Y:S01]  /*1b20*/  IADD3 R92, P1, R12, UR4, RZ ;  /* 0x000000040c5c7c10 */ /* 0x000fe2000ff3e0ff */
[----:B------:R-:W-:Y:S01]  /*1b30*/  USEL UR12, UR12, URZ, !UP0 ;  /* 0x0000003f0c0c7287 */ /* 0x000fe2000c000000 */
[----:B------:R-:W-:Y:S02]  /*1b40*/  VIADD R83, R83, 0x80 ;  /* 0x0000008053537836 */ /* 0x000fe40000000000 */
[----:B------:R-:W-:Y:S01]  /*1b50*/  UMOV UR19, 0x40000040 ;  /* 0x4000004000137882 */ /* 0x000fe20000000000 */
[----:B------:R-:W-:Y:S02]  /*1b60*/  IADD3.X R93, R14, UR5, RZ, P1, !PT ;  /* 0x000000050e5d7c10 */ /* 0x000fe40008ffe4ff */
[----:B------:R-:W-:-:S02]  /*1b70*/  IADD3 R64, P1, R13, UR4, RZ ;  /* 0x000000040d407c10 */ /* 0x000fc4000ff3e0ff */
[----:B------:R-:W-:Y:S02]  /*1b80*/  ISETP.GE.U32.AND P0, PT, R83, 0xa00, PT ;  /* 0x00000a005300780c */ /* 0x000fe40003f06070 */
[----:B------:R-:W-:Y:S02]  /*1b90*/  IADD3.X R65, R16, UR5, RZ, P1, !PT ;  /* 0x0000000510417c10 */ /* 0x000fe40008ffe4ff */
[----:B------:R-:W-:Y:S02]  /*1ba0*/  IADD3 R90, P1, R15, UR4, RZ ;  /* 0x000000040f5a7c10 */ /* 0x000fe4000ff3e0ff */
[----:B-1----:R-:W-:Y:S02]  /*1bb0*/  R2UR UR6, R62 ;  /* 0x000000003e0672ca */ /* 0x002fe400000e0000 */
[----:B------:R-:W-:Y:S02]  /*1bc0*/  IADD3.X R91, R18, UR5, RZ, P1, !PT ;  /* 0x00000005125b7c10 */ /* 0x000fe40008ffe4ff */
[----:B------:R-:W-:Y:S01]  /*1bd0*/  IADD3 R62, P1, R17, UR4, RZ ;  /* 0x00000004113e7c10 */ /* 0x000fe2000ff3e0ff */
[----:B------:R-:W-:-:S03]  /*1be0*/  WARPGROUP.ARRIVE ;  /* 0x00000000000079c5 */ /* 0x000fc60000000000 */
[----:B------:R-:W-:-:S05]  /*1bf0*/  IADD3.X R63, R20, UR5, RZ, P1, !PT ;  /* 0x00000005143f7c10 */ /* 0x000fca0008ffe4ff */
[----:B------:R-:W-:Y:S02]  /*1c00*/  USHF.L.U32 UR7, UR6, 0x7, URZ ;  /* 0x0000000706077899 */ /* 0x000fe4000800063f */
[----:B------:R-:W-:Y:S02]  /*1c10*/  ULEA UR6, UR12, UR10, 0xe ;  /* 0x0000000a0c067291 */ /* 0x000fe4000f8e703f */
[----:B------:R-:W-:Y:S02]  /*1c20*/  ULOP3.LUT UR7, UR7, 0x180, URZ, 0xc0, !UPT ;  /* 0x0000018007077892 */ /* 0x000fe4000f8ec03f */
[----:B------:R-:W-:Y:S02]  /*1c30*/  USHF.R.U32.HI UR8, URZ, 0x4, UR6 ;  /* 0x000000043f087899 */ /* 0x000fe40008011606 */
[----:B------:R-:W-:Y:S02]  /*1c40*/  UIADD3 UR6, UR6, 0x14000, URZ ;  /* 0x0001400006067890 */ /* 0x000fe4000fffe03f */
[----:B------:R-:W-:-:S02]  /*1c50*/  ULOP3.LUT UR8, UR8, 0x3fff, URZ, 0xc0, !UPT ;  /* 0x00003fff08087892 */ /* 0x000fc4000f8ec03f */
[----:B------:R-:W-:Y:S02]  /*1c60*/  USHF.R.U32.HI UR6, URZ, 0x4, UR6 ;  /* 0x000000043f067899 */ /* 0x000fe40008011606 */
[----:B------:R-:W-:Y:S02]  /*1c70*/  UIADD3 UR8, UP0, UR7, UR8, URZ ;  /* 0x0000000807087290 */ /* 0x000fe4000ff1e03f */
[----:B------:R-:W-:Y:S02]  /*1c80*/  ULOP3.LUT UR6, UR6, 0x3fff, URZ, 0xc0, !UPT ;  /* 0x00003fff06067892 */ /* 0x000fe4000f8ec03f */
[----:B------:R-:W-:Y:S02]  /*1c90*/  UIADD3.X UR9, URZ, URZ, URZ, UP0, !UPT ;  /* 0x0000003f3f097290 */ /* 0x000fe400087fe43f */
[----:B------:R-:W-:Y:S02]  /*1ca0*/  ULOP3.LUT UR18, UR6, 0x2000000, URZ, 0xfc, !UPT ;  /* 0x0200000006127892 */ /* 0x000fe4000f8efc3f */
[----:B------:R-:W-:-:S02]  /*1cb0*/  ULOP3.LUT UR16, UR8, 0x2000000, URZ, 0xfc, !UPT ;  /* 0x0200000008107892 */ /* 0x000fc4000f8efc3f */
[----:B------:R-:W-:Y:S01]  /*1cc0*/  ULOP3.LUT UR17, UR9, 0x40000040, URZ, 0xfc, !UPT ;  /* 0x4000004009117892 */ /* 0x000fe2000f8efc3f */
[----:B------:R-:W-:Y:S01]  /*1cd0*/  UMOV UR7, URZ ;  /* 0x0000003f00077c82 */ /* 0x000fe20008000000 */
[----:B------:R-:W-:-:S04]  /*1ce0*/  UISETP.GE.AND UP0, UPT, UR11, 0x5, UPT ;  /* 0x000000050b00788c */ /* 0x000fc8000bf06270 */
[----:B------:R-:W-:-:S03]  /*1cf0*/  USEL UR11, UR11, URZ, !UP0 ;  /* 0x0000003f0b0b7287 */ /* 0x000fc6000c000000 */
[----:B------:R-:W-:Y:S01]  /*1d00*/  HGMMA.64x64x16.F32.BF16 R24, gdesc[UR16], R24 ;  /* 0x00e00000101879f0 */ /* 0x000fe20008701818 */
[----:B------:R-:W-:Y:S01]  /*1d10*/  UMOV UR16, 0x2000002 ;  /* 0x0200000200107882 */ /* 0x000fe20000000000 */
[----:B------:R-:W-:Y:S02]  /*1d20*/  UMOV UR17, 0x40000040 ;  /* 0x4000004000117882 */ /* 0x000fe40000000000 */
[----:B------:R-:W-:Y:S02]  /*1d30*/  UIADD3.64 UR18, UR6, UR16, URZ ;  /* 0x0000001006127297 */ /* 0x000fe4000fffe03f */
[----:B------:R-:W-:-:S09]  /*1d40*/  UIADD3.64 UR16, UR8, UR16, URZ ;  /* 0x0000001008107297 */ /* 0x000fd2000fffe03f */
        /* <DEDUP_REMOVED lines=29> */
[----:B------:R-:W-:Y:S02]  /*1f20*/  UIADD3.64 UR16, UR8, UR16, URZ ;  /* 0x0000001008107297 */ /* 0x000fe4000fffe03f */
[----:B------:R-:W-:-:S06]  /*1f30*/  ULEA UR6, UR11, UR10, 0xe ;  /* 0x0000000a0b067291 */ /* 0x000fcc000f8e703f */
[----:B------:R-:W-:Y:S02]  /*1f40*/  LEA R67, R8, UR6, 0x1 ;  /* 0x0000000608437c11 */ /* 0x000fe4000f8e08ff */
[----:B------:R-:W-:Y:S02]  /*1f50*/  LEA R87, R2, UR6, 0x1 ;  /* 0x0000000602577c11 */ /* 0x000fe4000f8e08ff */
[----:B------:R-:W-:Y:S02]  /*1f60*/  LEA R88, R3, UR6, 0x1 ;  /* 0x0000000603587c11 */ /* 0x000fe4000f8e08ff */
[----:B------:R-:W-:Y:S01]  /*1f70*/  LEA R89, R4, UR6, 0x1 ;  /* 0x0000000604597c11 */ /* 0x000fe2000f8e08ff */
[----:B------:R-:W-:Y:S03]  /*1f80*/  HGMMA.64x64x16.F32.BF16 R24, gdesc[UR16], R24, gsb0 ;  /* 0x00e00000101879f0 */ /* 0x000fe60008001818 */
[----:B------:R-:W-:-:S02]  /*1f90*/  WARPGROUP.DEPBAR.LE gsb0, 0x1 ;  /* 0x00008000000079c5 */ /* 0x000fc40000010100 */
[----:B------:R-:W-:Y:S06]  /*1fa0*/  BAR.SYNC.DEFER_BLOCKING 0x0 ;  /* 0x0000000000007b1d */ /* 0x000fec0000010000 */
[----:B------:R-:W-:Y:S01]  /*1fb0*/  @!PT LDS RZ, [RZ] ;  /* 0x00000000fffff984 */ /* 0x000fe20000000800 */
[----:B------:R-:W-:Y:S01]  /*1fc0*/  @!PT LDS RZ, [RZ] ;  /* 0x00000000fffff984 */ /* 0x000fe20000000800 */
[----:B------:R-:W-:Y:S01]  /*1fd0*/  @!PT LDS RZ, [RZ] ;  /* 0x00000000fffff984 */ /* 0x000fe20000000800 */
[----:B------:R1:W-:Y:S04]  /*1fe0*/  LDGSTS.E.BYPASS.128 [R67], desc[UR14][R92.64], !P0 ;  /* 0x000000005c437fae */ /* 0x0003e8000c101c4e */
[----:B------:R2:W-:Y:S04]  /*1ff0*/  LDGSTS.E.BYPASS.128 [R87], desc[UR14][R64.64], !P0 ;  /* 0x0000000040577fae */ /* 0x0005e8000c101c4e */
[----:B------:R3:W-:Y:S01]  /*2000*/  LDGSTS.E.BYPASS.128 [R88], desc[UR14][R90.64], !P0 ;  /* 0x000000005a587fae */ /* 0x0007e2000c101c4e */
[----:B-1----:R-:W-:-:S03]  /*2010*/  IADD3 R92, P1, R19, UR4, RZ ;  /* 0x00000004135c7c10 */ /* 0x002fc6000ff3e0ff */
[----:B------:R1:W-:Y:S01]  /*2020*/  LDGSTS.E.BYPASS.128 [R89], desc[UR14][R62.64], !P0 ;  /* 0x000000003e597fae */ /* 0x0003e2000c101c4e */
[----:B------:R-:W-:Y:S02]  /*2030*/  IADD3.X R93, R22, UR5, RZ, P1, !PT ;  /* 0x00000005165d7c10 */ /* 0x000fe40008ffe4ff */
[----:B--2---:R-:W-:Y:S02]  /*2040*/  IADD3 R64, P1, R21, UR4, RZ ;  /* 0x0000000415407c10 */ /* 0x004fe4000ff3e0ff */
[----:B---3--:R-:W-:Y:S02]  /*2050*/  LEA R90, R5, UR6, 0x1 ;  /* 0x00000006055a7c11 */ /* 0x008fe4000f8e08ff */
[----:B------:R-:W-:Y:S02]  /*2060*/  IADD3.X R65, R56, UR5, RZ, P1, !PT ;  /* 0x0000000538417c10 */ /* 0x000fe40008ffe4ff */
[----:B------:R-:W-:Y:S01]  /*2070*/  LEA R91, R6, UR6, 0x1 ;  /* 0x00000006065b7c11 */ /* 0x000fe2000f8e08ff */
[----:B------:R2:W-:Y:S01]  /*2080*/  LDGSTS.E.BYPASS.128 [R90], desc[UR14][R92.64], !P0 ;  /* 0x000000005c5a7fae */ /* 0x0005e2000c101c4e */
[----:B-1----:R-:W-:-:S03]  /*2090*/  IADD3 R62, P1, R23, UR4, RZ ;  /* 0x00000004173e7c10 */ /* 0x002fc6000ff3e0ff */
[----:B------:R-:W-:Y:S01]  /*20a0*/  LDGSTS.E.BYPASS.128 [R91], desc[UR14][R64.64], !P0 ;  /* 0x00000000405b7fae */ /* 0x000fe2000c101c4e */
[----:B------:R-:W-:Y:S02]  /*20b0*/  IADD3.X R63, R58, UR5, RZ, P1, !PT ;  /* 0x000000053a3f7c10 */ /* 0x000fe40008ffe4ff */
[----:B--2---:R-:W-:Y:S02]  /*20c0*/  LEA R92, R7, UR6, 0x1 ;  /* 0x00000006075c7c11 */ /* 0x004fe4000f8e08ff */
[----:B------:R-:W-:-:S03]  /*20d0*/  LEA R93, R9, UR6, 0x1 ;  /* 0x00000006095d7c11 */ /* 0x000fc6000f8e08ff */
[----:B------:R1:W-:Y:S02]  /*20e0*/  LDGSTS.E.BYPASS.128 [R92], desc[UR14][R62.64], !P0 ;  /* 0x000000003e5c7fae */ /* 0x0003e4000c101c4e */
[----:B-1----:R-:W-:-:S04]  /*20f0*/  IADD3 R62, P1, R57, UR4, RZ ;  /* 0x00000004393e7c10 */ /* 0x002fc8000ff3e0ff */
[----:B------:R-:W-:Y:S02]  /*2100*/  IADD3.X R63, R60, UR5, RZ, P1, !PT ;  /* 0x000000053c3f7c10 */ /* 0x000fe40008ffe4ff */
[----:B------:R-:W-:-:S03]  /*2110*/  IADD3 R64, P1, R59, UR4, RZ ;  /* 0x000000043b407c10 */ /* 0x000fc6000ff3e0ff */
[----:B------:R-:W-:Y:S01]  /*2120*/  LDGSTS.E.BYPASS.128 [R93], desc[UR14][R62.64], !P0 ;  /* 0x000000003e5d7fae */ /* 0x000fe2000c101c4e */
[----:B------:R-:W-:Y:S02]  /*2130*/  IADD3.X R65, R68, UR5, RZ, P1, !PT ;  /* 0x0000000544417c10 */ /* 0x000fe40008ffe4ff */
[----:B------:R-:W-:Y:S01]  /*2140*/  IADD3 R66, P1, R61, UR4, RZ ;  /* 0x000000043d427c10 */ /* 0x000fe2000ff3e0ff */
[----:B------:R-:W0:Y:S04]  /*2150*/  LDGDEPBAR ;  /* 0x00000000000079af */ /* 0x000e280000000000 */
[----:B------:R1:W-:Y:S02]  /*2160*/  LDGSTS.E.BYPASS.128 [R67+0x14000], desc[UR14][R64.64], !P0 ;  /* 0x1400000040437fae */ /* 0x0003e4000c101c4e */
[----:B-1----:R-:W-:-:S02]  /*2170*/  IADD3.X R67, R70, UR5, RZ, P1, !PT ;  /* 0x0000000546437c10 */ /* 0x002fc40008ffe4ff */
[----:B------:R-:W-:-:S03]  /*2180*/  IADD3 R62, P1, R69, UR4, RZ ;  /* 0x00000004453e7c10 */ /* 0x000fc6000ff3e0ff */
[----:B------:R-:W-:Y:S01]  /*2190*/  LDGSTS.E.BYPASS.128 [R87+0x14000], desc[UR14][R66.64], !P0 ;  /* 0x1400000042577fae */ /* 0x000fe2000c101c4e */
[----:B------:R-:W-:-:S05]  /*21a0*/  IADD3.X R63, R72, UR5, RZ, P1, !PT ;  /* 0x00000005483f7c10 */ /* 0x000fca0008ffe4ff */
[----:B------:R1:W-:Y:S02]  /*21b0*/  LDGSTS.E.BYPASS.128 [R88+0x14000], desc[UR14][R62.64], !P0 ;  /* 0x140000003e587fae */ /* 0x0003e4000c101c4e */
[----:B-1----:R-:W-:-:S04]  /*21c0*/  IADD3 R62, P1, R71, UR4, RZ ;  /* 0x00000004473e7c10 */ /* 0x002fc8000ff3e0ff */
[----:B------:R-:W-:Y:S02]  /*21d0*/  IADD3.X R63, R74, UR5, RZ, P1, !PT ;  /* 0x000000054a3f7c10 */ /* 0x000fe40008ffe4ff */
[----:B------:R-:W-:-:S03]  /*21e0*/  IADD3 R64, P1, R73, UR4, RZ ;  /* 0x0000000449407c10 */ /* 0x000fc6000ff3e0ff */
[----:B------:R-:W-:Y:S01]  /*21f0*/  LDGSTS.E.BYPASS.128 [R89+0x14000], desc[UR14][R62.64], !P0 ;  /* 0x140000003e597fae */ /* 0x000fe2000c101c4e */
[----:B------:R-:W-:Y:S02]  /*2200*/  IADD3.X R65, R76, UR5, RZ, P1, !PT ;  /* 0x000000054c417c10 */ /* 0x000fe40008ffe4ff */
[----:B------:R-:W-:-:S03]  /*2210*/  IADD3 R66, P1, R75, UR4, RZ ;  /* 0x000000044b427c10 */ /* 0x000fc6000ff3e0ff */
[----:B------:R1:W-:Y:S01]  /*2220*/  LDGSTS.E.BYPASS.128 [R90+0x14000], desc[UR14][R64.64], !P0 ;  /* 0x14000000405a7fae */ /* 0x0003e2000c101c4e */
[----:B------:R-:W-:-:S05]  /*2230*/  IADD3.X R67, R79, UR5, RZ, P1, !PT ;  /* 0x000000054f437c10 */ /* 0x000fca0008ffe4ff */
[----:B------:R2:W-:Y:S01]  /*2240*/  LDGSTS.E.BYPASS.128 [R91+0x14000], desc[UR14][R66.64], !P0 ;  /* 0x14000000425b7fae */ /* 0x0005e2000c101c4e */
[----:B-1----:R-:W-:-:S04]  /*2250*/  IADD3 R64, P1, R77, UR4, RZ ;  /* 0x000000044d407c10 */ /* 0x002fc8000ff3e0ff */
[----:B------:R-:W-:Y:S02]  /*2260*/  IADD3.X R65, R80, UR5, RZ, P1, !PT ;  /* 0x0000000550417c10 */ /* 0x000fe40008ffe4ff */
[----:B------:R-:W-:Y:S01]  /*2270*/  IADD3 R62, P1, R78, UR4, RZ ;  /* 0x000000044e3e7c10 */ /* 0x000fe2000ff3e0ff */
[----:B------:R-:W-:Y:S02]  /*2280*/  UIADD3 UR4, UP0, UR4, 0x100, URZ ;  /* 0x0000010004047890 */ /* 0x000fe4000ff1e03f */
[----:B------:R2:W-:Y:S01]  /*2290*/  LDGSTS.E.BYPASS.128 [R92+0x14000], desc[UR14][R64.64], !P0 ;  /* 0x14000000405c7fae */ /* 0x0005e2000c101c4e */
[----:B------:R-:W-:Y:S01]  /*22a0*/  IADD3.X R63, R81, UR5, RZ, P1, !PT ;  /* 0x00000005513f7c10 */ /* 0x000fe20008ffe4ff */
[----:B------:R-:W-:-:S04]  /*22b0*/  UIADD3.X UR5, URZ, UR5, URZ, UP0, !UPT ;  /* 0x000000053f057290 */ /* 0x000fc800087fe43f */
[----:B------:R2:W-:Y:S01]  /*22c0*/  LDGSTS.E.BYPASS.128 [R93+0x14000], desc[UR14][R62.64], !P0 ;  /* 0x140000003e5d7fae */ /* 0x0005e2000c101c4e */
[----:B------:R-:W-:-:S03]  /*22d0*/  ISETP.GE.U32.AND P0, PT, R83, 0xb80, PT ;  /* 0x00000b805300780c */ /* 0x000fc60003f06070 */
[----:B------:R-:W0:Y:S10]  /*22e0*/  LDGDEPBAR ;  /* 0x00000000000079af */ /* 0x000e340000000000 */
[----:B--2---:R-:W-:Y:S05]  /*22f0*/  @!P0 BRA `(.L_x_0) ;  /* 0xfffffff400f08947 */ /* 0x004fea000383ffff */
[----:B------:R-:W1:Y:S01]  /*2300*/  S2R R6, SR_TID.X ;  /* 0x0000000000067919 */ /* 0x000e620000002100 */
[----:B------:R-:W-:Y:S02]  /*2310*/  WARPGROUP.DEPBAR.LE gsb0, 0x0 ;  /* 0x00008000000079c5 */ /* 0x000fe40000010000 */
[----:B------:R-:W-:-:S04]  /*2320*/  DEPBAR.LE SB0, 0x0 ;  /* 0x000080000000791a */ /* 0x000fc80000000000 */
[----:B------:R-:W-:Y:S01]  /*2330*/  IMAD.SHL.U32 R86, R86, 0x4, RZ ;  /* 0x0000000456567824 */ /* 0x000fe200078e00ff */
[----:B------:R-:W-:Y:S02]  /*2340*/  F2FP.BF16.F32.PACK_AB R24, R25, R24 ;  /* 0x000000181918723e */ /* 0x000fe400000010ff */
[----:B------:R-:W-:Y:S02]  /*2350*/  F2FP.BF16.F32.PACK_AB R25, R27, R26 ;  /* 0x0000001a1b19723e */ /* 0x000fe400000010ff */
[----:B------:R-:W-:Y:S02]  /*2360*/  LOP3.LUT R86, R86, 0x8, RZ, 0xc0, !PT ;  /* 0x0000000856567812 */ /* 0x000fe400078ec0ff */
[----:B------:R-:W-:Y:S02]  /*2370*/  F2FP.BF16.F32.PACK_AB R32, R33, R32 ;  /* 0x000000202120723e */ /* 0x000fe400000010ff */
[----:B------:R-:W-:Y:S02]  /*2380*/  F2FP.BF16.F32.PACK_AB R26, R29, R28 ;  /* 0x0000001c1d1a723e */ /* 0x000fe400000010ff */
[----:B------:R-:W-:-:S02]  /*2390*/  F2FP.BF16.F32.PACK_AB R27, R31, R30 ;  /* 0x0000001e1f1b723e */ /* 0x000fc400000010ff */
[----:B------:R-:W-:Y:S02]  /*23a0*/  F2FP.BF16.F32.PACK_AB R33, R35, R34 ;  /* 0x000000222321723e */ /* 0x000fe400000010ff */
[----:B------:R-:W-:Y:S02]  /*23b0*/  F2FP.BF16.F32.PACK_AB R40, R41, R40 ;  /* 0x000000282928723e */ /* 0x000fe400000010ff */
[----:B------:R-:W-:Y:S02]  /*23c0*/  F2FP.BF16.F32.PACK_AB R34, R37, R36 ;  /* 0x000000242522723e */ /* 0x000fe400000010ff */
[----:B------:R-:W-:Y:S02]  /*23d0*/  F2FP.BF16.F32.PACK_AB R35, R39, R38 ;  /* 0x000000262723723e */ /* 0x000fe400000010ff */
[----:B------:R-:W-:Y:S02]  /*23e0*/  F2FP.BF16.F32.PACK_AB R41, R43, R42 ;  /* 0x0000002a2b29723e */ /* 0x000fe400000010ff */
[----:B------:R-:W-:-:S02]  /*23f0*/  F2FP.BF16.F32.PACK_AB R48, R49, R48 ;  /* 0x000000303130723e */ /* 0x000fc400000010ff */
[----:B-1----:R-:W-:Y:S02]  /*2400*/  SHF.R.U32.HI R2, RZ, 0x5, R6 ;  /* 0x00000005ff027819 */ /* 0x002fe40000011606 */
[----:B------:R-:W-:Y:S02]  /*2410*/  LOP3.LUT R3, R6, 0xf, RZ, 0xc0, !PT ;  /* 0x0000000f06037812 */ /* 0x000fe400078ec0ff */
[----:B------:R-:W-:Y:S02]  /*2420*/  LOP3.LUT R2, R2, 0x3, RZ, 0xc0, !PT ;  /* 0x0000000302027812 */ /* 0x000fe400078ec0ff */
[----:B------:R-:W-:Y:S01]  /*2430*/  F2FP.BF16.F32.PACK_AB R42, R45, R44 ;  /* 0x0000002c2d2a723e */ /* 0x000fe200000010ff */
[----:B------:R-:W-:Y:S01]  /*2440*/  IMAD R3, R3, 0x48, R86 ;  /* 0x0000004803037824 */ /* 0x000fe200078e0256 */
[----:B------:R-:W-:Y:S01]  /*2450*/  F2FP.BF16.F32.PACK_AB R43, R47, R46 ;  /* 0x0000002e2f2b723e */ /* 0x000fe200000010ff */
[C---:B------:R-:W-:Y:S01]  /*2460*/  IMAD.SHL.U32 R5, R2.reuse, 0x4, RZ ;  /* 0x0000000402057824 */ /* 0x040fe200078e00ff */
[----:B------:R-:W-:Y:S01]  /*2470*/  F2FP.BF16.F32.PACK_AB R49, R51, R50 ;  /* 0x000000323331723e */ /* 0x000fe200000010ff */
[----:B------:R-:W-:Y:S01]  /*2480*/  IMAD R3, R2, 0x480, R3 ;  /* 0x0000048002037824 */ /* 0x000fe200078e0203 */
[----:B------:R-:W-:-:S02]  /*2490*/  F2FP.BF16.F32.PACK_AB R50, R53, R52 ;  /* 0x000000343532723e */ /* 0x000fc400000010ff */
[----:B------:R-:W-:Y:S02]  /*24a0*/  F2FP.BF16.F32.PACK_AB R51, R55, R54 ;  /* 0x000000363733723e */ /* 0x000fe400000010ff */
[----:B------:R-:W-:Y:S01]  /*24b0*/  LEA R4, R3, UR10, 0x1 ;  /* 0x0000000a03047c11 */ /* 0x000fe2000f8e08ff */
[----:B------:R-:W-:Y:S01]  /*24c0*/  BAR.SYNC.DEFER_BLOCKING 0x0 ;  /* 0x0000000000007b1d */ /* 0x000fe20000010000 */
[----:B------:R-:W-:Y:S02]  /*24d0*/  LOP3.LUT R5, R5, R84, RZ, 0xfc, !PT ;  /* 0x0000005405057212 */ /* 0x000fe400078efcff */
[----:B------:R-:W-:-:S03]  /*24e0*/  LOP3.LUT R7, R11, 0x20, RZ, 0xfc, !PT ;  /* 0x000000200b077812 */ /* 0x000fc600078efcff */
[----:B------:R-:W-:Y:S02]  /*24f0*/  IMAD R5, R5, 0x48, R82 ;  /* 0x0000004805057824 */ /* 0x000fe400078e0252 */
[----:B------:R-:W1:Y:S03]  /*2500*/  LDC.64 R2, c[0x0][0x220] ;  /* 0x00008800ff027b82 */ /* 0x000e660000000a00 */
[----:B------:R-:W-:Y:S01]  /*2510*/  LEA R12, R5, UR10, 0x1 ;  /* 0x0000000a050c7c11 */ /* 0x000fe2000f8e08ff */
[----:B------:R-:W-:-:S05]  /*2520*/  IMAD.SHL.U32 R5, R6, 0x8, RZ ;  /* 0x0000000806057824 */ /* 0x000fca00078e00ff */
[----:B------:R-:W-:Y:S02]  /*2530*/  LOP3.LUT R10, R10, 0x38, R5, 0xf8, !PT ;  /* 0x000000380a0a7812 */ /* 0x000fe400078ef805 */
[C---:B------:R-:W-:Y:S02]  /*2540*/  LOP3.LUT R5, R11.reuse, 0x10, RZ, 0xfc, !PT ;  /* 0x000000100b057812 */ /* 0x040fe400078efcff */
[----:B------:R-:W-:Y:S01]  /*2550*/  ISETP.GE.AND P0, PT, R10, 0xc00, PT ;  /* 0x00000c000a00780c */ /* 0x000fe20003f06270 */
[C---:B------:R-:W-:Y:S01]  /*2560*/  IMAD R13, R11.reuse, 0xc00, R10 ;  /* 0x00000c000b0d7824 */ /* 0x040fe200078e020a */
[----:B------:R-:W-:Y:S02]  /*2570*/  STSM.16.M88.4 [R4], R24 ;  /* 0x0000001804007844 */ /* 0x000fe40000000200 */
[-C--:B------:R-:W-:Y:S01]  /*2580*/  ISETP.LT.AND P1, PT, R11, R0.reuse, !P0 ;  /* 0x000000000b00720c */ /* 0x080fe20004721270 */
[----:B------:R-:W-:Y:S01]  /*2590*/  VIADD R9, R13, 0x18000 ;  /* 0x000180000d097836 */ /* 0x000fe20000000000 */
[----:B------:R-:W-:Y:S01]  /*25a0*/  LOP3.LUT R11, R11, 0x30, RZ, 0xfc, !PT ;  /* 0x000000300b0b7812 */ /* 0x000fe200078efcff */
[----:B------:R-:W-:Y:S01]  /*25b0*/  STSM.16.M88.4 [R4+0x20], R32 ;  /* 0x0000202004007844 */ /* 0x000fe20000000200 */
[----:B------:R-:W-:-:S02]  /*25c0*/  ISETP.LT.AND P2, PT, R5, R0, !P0 ;  /* 0x000000000500720c */ /* 0x000fc40004741270 */
[-C--:B------:R-:W-:Y:S01]  /*25d0*/  ISETP.LT.AND P3, PT, R7, R0.reuse, !P0 ;  /* 0x000000000700720c */ /* 0x080fe20004761270 */
[----:B------:R-:W-:Y:S01]  /*25e0*/  STSM.16.M88.4 [R4+0x40], R40 ;  /* 0x0000402804007844 */ /* 0x000fe20000000200 */
[----:B------:R-:W-:Y:S01]  /*25f0*/  ISETP.LT.AND P0, PT, R11, R0, !P0 ;  /* 0x000000000b00720c */ /* 0x000fe20004701270 */
[----:B------:R-:W-:Y:S02]  /*2600*/  VIADD R7, R13, 0xc000 ;  /* 0x0000c0000d077836 */ /* 0x000fe40000000000 */
[----:B------:R2:W-:Y:S01]  /*2610*/  STSM.16.M88.4 [R4+0x60], R48 ;  /* 0x0000603004007844 */ /* 0x0005e20000000200 */
[--C-:B-1----:R-:W-:Y:S01]  /*2620*/  IMAD.WIDE R8, R9, 0x2, R2.reuse ;  /* 0x0000000209087825 */ /* 0x102fe200078e0202 */
[----:B------:R-:W-:Y:S03]  /*2630*/  BAR.SYNC.DEFER_BLOCKING 0x0 ;  /* 0x0000000000007b1d */ /* 0x000fe60000010000 */
[----:B------:R-:W-:-:S04]  /*2640*/  IMAD.WIDE R6, R7, 0x2, R2 ;  /* 0x0000000207067825 */ /* 0x000fc800078e0202 */
[----:B--2---:R-:W-:Y:S01]  /*2650*/  IMAD.WIDE R4, R13, 0x2, R2 ;  /* 0x000000020d047825 */ /* 0x004fe200078e0202 */
[----:B------:R-:W1:Y:S04]  /*2660*/  LDS.128 R28, [R12] ;  /* 0x000000000c1c7984 */ /* 0x000e680000000c00 */
[----:B------:R-:W2:Y:S04]  /*2670*/  LDS.128 R16, [R12+0x900] ;  /* 0x000900000c107984 */ /* 0x000ea80000000c00 */
[----:B------:R-:W3:Y:S04]  /*2680*/  LDS.128 R20, [R12+0x1200] ;  /* 0x001200000c147984 */ /* 0x000ee80000000c00 */
[----:B-1----:R1:W-:Y:S04]  /*2690*/  @P1 STG.E.128 desc[UR14][R4.64], R28 ;  /* 0x0000001c04001986 */ /* 0x0023e8000c101d0e */
[----:B--2---:R1:W-:Y:S04]  /*26a0*/  @P2 STG.E.128 desc[UR14][R6.64], R16 ;  /* 0x0000001006002986 */ /* 0x0043e8000c101d0e */
[----:B---3--:R1:W-:Y:S01]  /*26b0*/  @P3 STG.E.128 desc[UR14][R8.64], R20 ;  /* 0x0000001408003986 */ /* 0x0083e2000c101d0e */
[----:B------:R-:W-:Y:S05]  /*26c0*/  @!P0 EXIT ;  /* 0x000000000000894d */ /* 0x000fea0003800000 */
[----:B-1----:R-:W1:Y:S01]  /*26d0*/  LDS.128 R4, [R12+0x1b00] ;  /* 0x001b00000c047984 */ /* 0x002e620000000c00 */
[----:B------:R-:W-:-:S04]  /*26e0*/  VIADD R13, R13, 0x24000 ;  /* 0x000240000d0d7836 */ /* 0x000fc80000000000 */
[----:B------:R-:W-:-:S05]  /*26f0*/  IMAD.WIDE R2, R13, 0x2, R2 ;  /* 0x000000020d027825 */ /* 0x000fca00078e0202 */
[----:B-1----:R-:W-:Y:S01]  /*2700*/  STG.E.128 desc[UR14][R2.64], R4 ;  /* 0x0000000402007986 */ /* 0x002fe2000c101d0e */
[----:B------:R-:W-:Y:S05]  /*2710*/  EXIT ;  /* 0x000000000000794d */ /* 0x000fea0003800000 */
.L_x_1:
[----:B------:R-:W-:-:S00]  /*2720*/  BRA `(.L_x_1) ;  /* 0xfffffffc00fc7947 */ /* 0x000fc0000383ffff */
[----:B------:R-:W-:-:S00]  /*2730*/  NOP ;  /* 0x0000000000007918 */ /* 0x000fc00000000000 */
        /* <DEDUP_REMOVED lines=12> */
.L_x_2:


//--------------------- .nv.shared.triton_mm      --------------------------
	.section	.nv.shared.triton_mm,"aw",@nobits
	.sectionflags	@""
	.align	16
	.zero		1024


//--------------------- .nv.constant0.triton_mm   --------------------------
	.section	.nv.constant0.triton_mm,"a",@progbits
	.sectionflags	@""
	.align	4
.nv.constant0.triton_mm:
	.zero		560
